	.target	sm_90a

	.elftype	@"ET_EXEC"


//--------------------- .note.nv.tkinfo           --------------------------
	.section	.note.nv.tkinfo,"",@"SHT_NOTE"
	.sectionflags	@"SHF_NOTE_NV_TKINFO"
	.tkinfo
        /*0018*/ 	.word	0x00000002
        /*0030*/ 	.string	""
        /*0030*/ 	.string	"ptxas"
        /*0030*/ 	.string	"Cuda compilation tools, release 13.0, V13.0.88"
        /*0030*/ 	.string	"Build cuda_13.0.r13.0/compiler.36424714_0"
        /*0030*/ 	.string	"-arch sm_90a -m 64 "



//--------------------- .note.nv.cuinfo           --------------------------
	.section	.note.nv.cuinfo,"",@"SHT_NOTE"
	.sectionflags	@"SHF_NOTE_NV_CUINFO"
        /*0018*/ 	.short	0x0002
        /*001a*/ 	.short	0x005a
        /*001c*/ 	.short	0x0082
	.zero		2


//--------------------- .nv.info                  --------------------------
	.section	.nv.info,"",@"SHT_CUDA_INFO"
	.align	4


	//----- nvinfo : EIATTR_REGCOUNT
	.align		4
        /*0000*/ 	.byte	0x04, 0x2f
        /*0002*/ 	.short	(.L_15 - .L_14)
	.align		4
.L_14:
        /*0004*/ 	.word	index@(_ZN7cutlass13device_kernelINS_4gemm6kernel13GemmUniversalIN4cute5tupleIJiiiiEEENS1_10collective13CollectiveMmaINS1_34MainloopSm90TmaGmmaWarpSpecializedILi2ENS5_IJNS4_1CILi2EEENSA_ILi4EEENSA_ILi1EEEEEENS1_35KernelTmaWarpSpecializedCooperativeEEENS5_IJNSA_ILi256EEENSA_ILi64EEENSA_ILi128EEEEEENS_6half_tENS5_IJlSD_lEEESL_SM_NS4_8TiledMMAINS4_8MMA_AtomIJNS4_4SM904GMMA25MMA_64x64x16_F32F16F16_SSILNSQ_5MajorE0ELSS_0ELNSQ_7ScaleInE1ELST_1EEEEEENS4_6LayoutINS5_IJSB_SD_SD_EEENS5_IJSD_NSA_ILi0EEESY_EEEEENS5_IJNS4_10UnderscoreES11_S11_EEEEENS4_23SM90_TMA_LOAD_MULTICASTENS4_14ComposedLayoutINS4_7SwizzleILi3ELi4ELi3EEENS4_18smem_ptr_flag_bitsILi16EEENSW_INS5_IJNSA_ILi8EEESI_EEENS5_IJSI_SD_EEEEEEEvNS4_8identityES14_S1E_vS1F_EENS_8epilogue10collective6detail29Sm90TmaWarpSpecializedAdapterINS1I_15DefaultEpilogueISL_SM_SM_NS1H_6thread17LinearCombinationISL_Li1EffLNS1M_9ScaleType4KindE0ELNS_15FloatRoundStyleE2ESL_EENS1_15EpilogueDefaultEEEEEvvEEEEvNT_6ParamsE)
        /*0008*/ 	.word	0x000000a8


	//----- nvinfo : EIATTR_FRAME_SIZE
	.align		4
.L_15:
        /*000c*/ 	.byte	0x04, 0x11
        /*000e*/ 	.short	(.L_17 - .L_16)
	.align		4
.L_16:
        /*0010*/ 	.word	index@(_ZN7cutlass13device_kernelINS_4gemm6kernel13GemmUniversalIN4cute5tupleIJiiiiEEENS1_10collective13CollectiveMmaINS1_34MainloopSm90TmaGmmaWarpSpecializedILi2ENS5_IJNS4_1CILi2EEENSA_ILi4EEENSA_ILi1EEEEEENS1_35KernelTmaWarpSpecializedCooperativeEEENS5_IJNSA_ILi256EEENSA_ILi64EEENSA_ILi128EEEEEENS_6half_tENS5_IJlSD_lEEESL_SM_NS4_8TiledMMAINS4_8MMA_AtomIJNS4_4SM904GMMA25MMA_64x64x16_F32F16F16_SSILNSQ_5MajorE0ELSS_0ELNSQ_7ScaleInE1ELST_1EEEEEENS4_6LayoutINS5_IJSB_SD_SD_EEENS5_IJSD_NSA_ILi0EEESY_EEEEENS5_IJNS4_10UnderscoreES11_S11_EEEEENS4_23SM90_TMA_LOAD_MULTICASTENS4_14ComposedLayoutINS4_7SwizzleILi3ELi4ELi3EEENS4_18smem_ptr_flag_bitsILi16EEENSW_INS5_IJNSA_ILi8EEESI_EEENS5_IJSI_SD_EEEEEEEvNS4_8identityES14_S1E_vS1F_EENS_8epilogue10collective6detail29Sm90TmaWarpSpecializedAdapterINS1I_15DefaultEpilogueISL_SM_SM_NS1H_6thread17LinearCombinationISL_Li1EffLNS1M_9ScaleType4KindE0ELNS_15FloatRoundStyleE2ESL_EENS1_15EpilogueDefaultEEEEEvvEEEEvNT_6ParamsE)
        /*0014*/ 	.word	0x00000000


	//----- nvinfo : EIATTR_MIN_STACK_SIZE
	.align		4
.L_17:
        /*0018*/ 	.byte	0x04, 0x12
        /*001a*/ 	.short	(.L_19 - .L_18)
	.align		4
.L_18:
        /*001c*/ 	.word	index@(_ZN7cutlass13device_kernelINS_4gemm6kernel13GemmUniversalIN4cute5tupleIJiiiiEEENS1_10collective13CollectiveMmaINS1_34MainloopSm90TmaGmmaWarpSpecializedILi2ENS5_IJNS4_1CILi2EEENSA_ILi4EEENSA_ILi1EEEEEENS1_35KernelTmaWarpSpecializedCooperativeEEENS5_IJNSA_ILi256EEENSA_ILi64EEENSA_ILi128EEEEEENS_6half_tENS5_IJlSD_lEEESL_SM_NS4_8TiledMMAINS4_8MMA_AtomIJNS4_4SM904GMMA25MMA_64x64x16_F32F16F16_SSILNSQ_5MajorE0ELSS_0ELNSQ_7ScaleInE1ELST_1EEEEEENS4_6LayoutINS5_IJSB_SD_SD_EEENS5_IJSD_NSA_ILi0EEESY_EEEEENS5_IJNS4_10UnderscoreES11_S11_EEEEENS4_23SM90_TMA_LOAD_MULTICASTENS4_14ComposedLayoutINS4_7SwizzleILi3ELi4ELi3EEENS4_18smem_ptr_flag_bitsILi16EEENSW_INS5_IJNSA_ILi8EEESI_EEENS5_IJSI_SD_EEEEEEEvNS4_8identityES14_S1E_vS1F_EENS_8epilogue10collective6detail29Sm90TmaWarpSpecializedAdapterINS1I_15DefaultEpilogueISL_SM_SM_NS1H_6thread17LinearCombinationISL_Li1EffLNS1M_9ScaleType4KindE0ELNS_15FloatRoundStyleE2ESL_EENS1_15EpilogueDefaultEEEEEvvEEEEvNT_6ParamsE)
        /*0020*/ 	.word	0x00000000
.L_19:


//--------------------- .nv.compat                --------------------------
	.section	.nv.compat,"",@"SHT_CUDA_COMPAT_INFO"
	.align	4
        /*0000*/ 	.byte	0x02, 0x09, 0x01, 0x00, 0x02, 0x02, 0x04, 0x00, 0x02, 0x05, 0x05, 0x00, 0x03, 0x07, 0x01, 0x01
        /*0010*/ 	.byte	0x02, 0x03, 0x01, 0x00, 0x02, 0x06, 0x01, 0x00, 0x04, 0x0b, 0x08, 0x00, 0x00, 0x00, 0x00, 0x00
        /*0020*/ 	.byte	0x00, 0x00, 0x00, 0x00


//--------------------- .nv.info._ZN7cutlass13device_kernelINS_4gemm6kernel13GemmUniversalIN4cute5tupleIJiiiiEEENS1_10collective13CollectiveMmaINS1_34MainloopSm90TmaGmmaWarpSpecializedILi2ENS5_IJNS4_1CILi2EEENSA_ILi4EEENSA_ILi1EEEEEENS1_35KernelTmaWarpSpecializedCooperativeEEENS5_IJNSA_ILi256EEENSA_ILi64EEENSA_ILi128EEEEEENS_6half_tENS5_IJlSD_lEEESL_SM_NS4_8TiledMMAINS4_8MMA_AtomIJNS4_4SM904GMMA25MMA_64x64x16_F32F16F16_SSILNSQ_5MajorE0ELSS_0ELNSQ_7ScaleInE1ELST_1EEEEEENS4_6LayoutINS5_IJSB_SD_SD_EEENS5_IJSD_NSA_ILi0EEESY_EEEEENS5_IJNS4_10UnderscoreES11_S11_EEEEENS4_23SM90_TMA_LOAD_MULTICASTENS4_14ComposedLayoutINS4_7SwizzleILi3ELi4ELi3EEENS4_18smem_ptr_flag_bitsILi16EEENSW_INS5_IJNSA_ILi8EEESI_EEENS5_IJSI_SD_EEEEEEEvNS4_8identityES14_S1E_vS1F_EENS_8epilogue10collective6detail29Sm90TmaWarpSpecializedAdapterINS1I_15DefaultEpilogueISL_SM_SM_NS1H_6thread17LinearCombinationISL_Li1EffLNS1M_9ScaleType4KindE0ELNS_15FloatRoundStyleE2ESL_EENS1_15EpilogueDefaultEEEEEvvEEEEvNT_6ParamsE --------------------------
	.section	.nv.info._ZN7cutlass13device_kernelINS_4gemm6kernel13GemmUniversalIN4cute5tupleIJiiiiEEENS1_10collective13CollectiveMmaINS1_34MainloopSm90TmaGmmaWarpSpecializedILi2ENS5_IJNS4_1CILi2EEENSA_ILi4EEENSA_ILi1EEEEEENS1_35KernelTmaWarpSpecializedCooperativeEEENS5_IJNSA_ILi256EEENSA_ILi64EEENSA_ILi128EEEEEENS_6half_tENS5_IJlSD_lEEESL_SM_NS4_8TiledMMAINS4_8MMA_AtomIJNS4_4SM904GMMA25MMA_64x64x16_F32F16F16_SSILNSQ_5MajorE0ELSS_0ELNSQ_7ScaleInE1ELST_1EEEEEENS4_6LayoutINS5_IJSB_SD_SD_EEENS5_IJSD_NSA_ILi0EEESY_EEEEENS5_IJNS4_10UnderscoreES11_S11_EEEEENS4_23SM90_TMA_LOAD_MULTICASTENS4_14ComposedLayoutINS4_7SwizzleILi3ELi4ELi3EEENS4_18smem_ptr_flag_bitsILi16EEENSW_INS5_IJNSA_ILi8EEESI_EEENS5_IJSI_SD_EEEEEEEvNS4_8identityES14_S1E_vS1F_EENS_8epilogue10collective6detail29Sm90TmaWarpSpecializedAdapterINS1I_15DefaultEpilogueISL_SM_SM_NS1H_6thread17LinearCombinationISL_Li1EffLNS1M_9ScaleType4KindE0ELNS_15FloatRoundStyleE2ESL_EENS1_15EpilogueDefaultEEEEEvvEEEEvNT_6ParamsE,"",@"SHT_CUDA_INFO"
	.sectionflags	@""
	.align	4


	//----- nvinfo : EIATTR_CUDA_API_VERSION
	.align		4
        /*0000*/ 	.byte	0x04, 0x37
        /*0002*/ 	.short	(.L_21 - .L_20)
.L_20:
        /*0004*/ 	.word	0x00000082


	//----- nvinfo : EIATTR_KPARAM_INFO
	.align		4
.L_21:
        /*0008*/ 	.byte	0x04, 0x17
        /*000a*/ 	.short	(.L_23 - .L_22)
.L_22:
        /*000c*/ 	.word	0x00000000
        /*0010*/ 	.short	0x0000
        /*0012*/ 	.short	0x0070
        /*0014*/ 	.byte	0x00, 0xf0, 0x01, 0x10


	//----- nvinfo : EIATTR_SPARSE_MMA_MASK
	.align		4
.L_23:
        /*0018*/ 	.byte	0x03, 0x50
        /*001a*/ 	.short	0x0000


	//----- nvinfo : EIATTR_MAXREG_COUNT
	.align		4
        /*001c*/ 	.byte	0x03, 0x1b
        /*001e*/ 	.short	0x00a8


	//----- nvinfo : EIATTR_NUM_BARRIERS
	.align		4
        /*0020*/ 	.byte	0x02, 0x4c
        /*0022*/ 	.byte	0x01
	.zero		1


	//----- nvinfo : EIATTR_EXTERNS
	.align		4
        /*0024*/ 	.byte	0x04, 0x0f
        /*0026*/ 	.short	(.L_25 - .L_24)


	//   ....[0]....
	.align		4
.L_24:
        /*0028*/ 	.word	index@(__assertfail)


	//----- nvinfo : EIATTR_MERCURY_ISA_VERSION
	.align		4
.L_25:
        /*002c*/ 	.byte	0x03, 0x5f
        /*002e*/ 	.short	0x0101


	//----- nvinfo : EIATTR_INT_WARP_WIDE_INSTR_OFFSETS
	.align		4
        /*0030*/ 	.byte	0x04, 0x31
        /*0032*/ 	.short	(.L_27 - .L_26)


	//   ....[0]....
.L_26:
        /*0034*/ 	.word	0x00000440


	//   ....[1]....
        /*0038*/ 	.word	0x00000470


	//   ....[2]....
        /*003c*/ 	.word	0x00000630


	//   ....[3]....
        /*0040*/ 	.word	0x00002890


	//----- nvinfo : EIATTR_COOP_GROUP_MASK_REGIDS
	.align		4
.L_27:
        /*0044*/ 	.byte	0x04, 0x29
        /*0046*/ 	.short	(.L_29 - .L_28)


	//   ....[0]....
.L_28:
        /*0048*/ 	.word	0xffffffff


	//   ....[1]....
        /*004c*/ 	.word	0xffffffff


	//   ....[2]....
        /*0050*/ 	.word	0xffffffff


	//   ....[3]....
        /*0054*/ 	.word	0xffffffff


	//   ....[4]....
        /*0058*/ 	.word	0xffffffff


	//   ....[5]....
        /*005c*/ 	.word	0xffffffff


	//----- nvinfo : EIATTR_COOP_GROUP_INSTR_OFFSETS
	.align		4
.L_29:
        /*0060*/ 	.byte	0x04, 0x28
        /*0062*/ 	.short	(.L_31 - .L_30)


	//   ....[0]....
.L_30:
        /*0064*/ 	.word	0x00000060


	//   ....[1]....
        /*0068*/ 	.word	0x00000070


	//   ....[2]....
        /*006c*/ 	.word	0x00000130


	//   ....[3]....
        /*0070*/ 	.word	0x00000290


	//   ....[4]....
        /*0074*/ 	.word	0x000007c0


	//   ....[5]....
        /*0078*/ 	.word	0x00001480


	//----- nvinfo : EIATTR_REG_RECONFIG
	.align		4
.L_31:
        /*007c*/ 	.byte	0x01, 0x54
	.zero		2


	//----- nvinfo : EIATTR_SYSCALL_OFFSETS
	.align		4
        /*0080*/ 	.byte	0x04, 0x46
        /*0082*/ 	.short	(.L_33 - .L_32)


	//   ....[0]....
.L_32:
        /*0084*/ 	.word	0x00001670


	//----- nvinfo : EIATTR_MBARRIER_INSTR_OFFSETS
	.align		4
.L_33:
        /*0088*/ 	.byte	0x04, 0x39
        /*008a*/ 	.short	(.L_35 - .L_34)


	//   ....[0]....
.L_34:
        /*008c*/ 	.word	0x00000230
        /*0090*/ 	.word	0x000000ff
        /*0094*/ 	.word	0x00000000
        /*0098*/ 	.short	0x0100
        /*009a*/ 	.byte	0x08
	.zero		1


	//   ....[1]....
        /*009c*/ 	.word	0x00000240
        /*00a0*/ 	.word	0x000000ff
        /*00a4*/ 	.word	0x00000010
        /*00a8*/ 	.short	0x0100
        /*00aa*/ 	.byte	0x08
	.zero		1


	//   ....[2]....
        /*00ac*/ 	.word	0x00000250
        /*00b0*/ 	.word	0x000000ff
        /*00b4*/ 	.word	0x00000008
        /*00b8*/ 	.short	0x0100
        /*00ba*/ 	.byte	0x08
	.zero		1


	//   ....[3]....
        /*00bc*/ 	.word	0x00000260
        /*00c0*/ 	.word	0x000000ff
        /*00c4*/ 	.word	0x00000018
        /*00c8*/ 	.short	0x0100
        /*00ca*/ 	.byte	0x08
	.zero		1


	//   ....[4]....
        /*00cc*/ 	.word	0x000006c0
        /*00d0*/ 	.word	0x000000ff
        /*00d4*/ 	.word	0x00000030
        /*00d8*/ 	.short	0x0100
        /*00da*/ 	.byte	0x06
	.zero		1


	//   ....[5]....
        /*00dc*/ 	.word	0x00000750
        /*00e0*/ 	.word	0x000000ff
        /*00e4*/ 	.word	0x00000038
        /*00e8*/ 	.short	0x0100
        /*00ea*/ 	.byte	0x06
	.zero		1


	//   ....[6]....
        /*00ec*/ 	.word	0x00001730
        /*00f0*/ 	.word	0x00000003
        /*00f4*/ 	.word	0x00000000
        /*00f8*/ 	.short	0x010a
        /*00fa*/ 	.byte	0x3f
	.zero		1


	//   ....[7]....
        /*00fc*/ 	.word	0x00001790
        /*0100*/ 	.word	0x00000003
        /*0104*/ 	.word	0x00000000
        /*0108*/ 	.short	0x010a
        /*010a*/ 	.byte	0x3f
	.zero		1


	//   ....[8]....
        /*010c*/ 	.word	0x00001fe0
        /*0110*/ 	.word	0x00000005
        /*0114*/ 	.word	0x00000000
        /*0118*/ 	.short	0x010a
        /*011a*/ 	.byte	0x3f
	.zero		1


	//   ....[9]....
        /*011c*/ 	.word	0x00002020
        /*0120*/ 	.word	0x00000005
        /*0124*/ 	.word	0x00000000
        /*0128*/ 	.short	0x010a
        /*012a*/ 	.byte	0x3f
	.zero		1


	//   ....[10]....
        /*012c*/ 	.word	0x00002740
        /*0130*/ 	.word	0x00000005
        /*0134*/ 	.word	0x00000000
        /*0138*/ 	.short	0x0101
        /*013a*/ 	.byte	0x3f
	.zero		1


	//   ....[11]....
        /*013c*/ 	.word	0x00002900
        /*0140*/ 	.word	0x00000003
        /*0144*/ 	.word	0x00000000
        /*0148*/ 	.short	0x0101
        /*014a*/ 	.byte	0x3f
	.zero		1


	//   ....[12]....
        /*014c*/ 	.word	0x000084f0
        /*0150*/ 	.word	0x00000014
        /*0154*/ 	.word	0x00000010
        /*0158*/ 	.short	0x010a
        /*015a*/ 	.byte	0x3f
	.zero		1


	//   ....[13]....
        /*015c*/ 	.word	0x00008990
        /*0160*/ 	.word	0x00000004
        /*0164*/ 	.word	0x00000038
        /*0168*/ 	.short	0x0101
        /*016a*/ 	.byte	0x3f
	.zero		1


	//   ....[14]....
        /*016c*/ 	.word	0x000090b0
        /*0170*/ 	.word	0x00000005
        /*0174*/ 	.word	0x00000000
        /*0178*/ 	.short	0x010a
        /*017a*/ 	.byte	0x3f
	.zero		1


	//   ....[15]....
        /*017c*/ 	.word	0x00009130
        /*0180*/ 	.word	0x00000009
        /*0184*/ 	.word	0x00000000
        /*0188*/ 	.short	0x010a
        /*018a*/ 	.byte	0x3f
	.zero		1


	//   ....[16]....
        /*018c*/ 	.word	0x00009190
        /*0190*/ 	.word	0x00000003
        /*0194*/ 	.word	0x00000000
        /*0198*/ 	.short	0x010a
        /*019a*/ 	.byte	0x3f
	.zero		1


	//   ....[17]....
        /*019c*/ 	.word	0x000091e0
        /*01a0*/ 	.word	0x00000005
        /*01a4*/ 	.word	0x00000000
        /*01a8*/ 	.short	0x010a
        /*01aa*/ 	.byte	0x3f
	.zero		1


	//   ....[18]....
        /*01ac*/ 	.word	0x000092b0
        /*01b0*/ 	.word	0x00000014
        /*01b4*/ 	.word	0x00000010
        /*01b8*/ 	.short	0x010a
        /*01ba*/ 	.byte	0x3f
	.zero		1


	//   ....[19]....
        /*01bc*/ 	.word	0x00009380
        /*01c0*/ 	.word	0x00000005
        /*01c4*/ 	.word	0x00000000
        /*01c8*/ 	.short	0x010a
        /*01ca*/ 	.byte	0x3f
	.zero		1


	//----- nvinfo : EIATTR_NUM_MBARRIERS
	.align		4
.L_35:
        /*01cc*/ 	.byte	0x03, 0x38
        /*01ce*/ 	.short	0x0006


	//----- nvinfo : EIATTR_EXIT_INSTR_OFFSETS
	.align		4
        /*01d0*/ 	.byte	0x04, 0x1c
        /*01d2*/ 	.short	(.L_37 - .L_36)


	//   ....[0]....
.L_36:
        /*01d4*/ 	.word	0x000009a0


	//   ....[1]....
        /*01d8*/ 	.word	0x000011c0


	//   ....[2]....
        /*01dc*/ 	.word	0x00007b90


	//   ....[3]....
        /*01e0*/ 	.word	0x000080f0


	//   ....[4]....
        /*01e4*/ 	.word	0x00009180


	//----- nvinfo : EIATTR_MAX_THREADS
	.align		4
.L_37:
        /*01e8*/ 	.byte	0x04, 0x05
        /*01ea*/ 	.short	(.L_39 - .L_38)
.L_38:
        /*01ec*/ 	.word	0x00000180
        /*01f0*/ 	.word	0x00000001
        /*01f4*/ 	.word	0x00000001


	//----- nvinfo : EIATTR_CRS_STACK_SIZE
	.align		4
.L_39:
        /*01f8*/ 	.byte	0x04, 0x1e
        /*01fa*/ 	.short	(.L_41 - .L_40)
.L_40:
        /*01fc*/ 	.word	0x00000000


	//----- nvinfo : EIATTR_CBANK_PARAM_SIZE
	.align		4
.L_41:
        /*0200*/ 	.byte	0x03, 0x19
        /*0202*/ 	.short	0x0470


	//----- nvinfo : EIATTR_PARAM_CBANK
	.align		4
        /*0204*/ 	.byte	0x04, 0x0a
        /*0206*/ 	.short	(.L_43 - .L_42)
	.align		4
.L_42:
        /*0208*/ 	.word	index@(.nv.constant0._ZN7cutlass13device_kernelINS_4gemm6kernel13GemmUniversalIN4cute5tupleIJiiiiEEENS1_10collective13CollectiveMmaINS1_34MainloopSm90TmaGmmaWarpSpecializedILi2ENS5_IJNS4_1CILi2EEENSA_ILi4EEENSA_ILi1EEEEEENS1_35KernelTmaWarpSpecializedCooperativeEEENS5_IJNSA_ILi256EEENSA_ILi64EEENSA_ILi128EEEEEENS_6half_tENS5_IJlSD_lEEESL_SM_NS4_8TiledMMAINS4_8MMA_AtomIJNS4_4SM904GMMA25MMA_64x64x16_F32F16F16_SSILNSQ_5MajorE0ELSS_0ELNSQ_7ScaleInE1ELST_1EEEEEENS4_6LayoutINS5_IJSB_SD_SD_EEENS5_IJSD_NSA_ILi0EEESY_EEEEENS5_IJNS4_10UnderscoreES11_S11_EEEEENS4_23SM90_TMA_LOAD_MULTICASTENS4_14ComposedLayoutINS4_7SwizzleILi3ELi4ELi3EEENS4_18smem_ptr_flag_bitsILi16EEENSW_INS5_IJNSA_ILi8EEESI_EEENS5_IJSI_SD_EEEEEEEvNS4_8identityES14_S1E_vS1F_EENS_8epilogue10collective6detail29Sm90TmaWarpSpecializedAdapterINS1I_15DefaultEpilogueISL_SM_SM_NS1H_6thread17LinearCombinationISL_Li1EffLNS1M_9ScaleType4KindE0ELNS_15FloatRoundStyleE2ESL_EENS1_15EpilogueDefaultEEEEEvvEEEEvNT_6ParamsE)
        /*020c*/ 	.short	0x0210
        /*020e*/ 	.short	0x0470


	//----- nvinfo : EIATTR_SW_WAR
	.align		4
.L_43:
        /*0210*/ 	.byte	0x04, 0x36
        /*0212*/ 	.short	(.L_45 - .L_44)
.L_44:
        /*0214*/ 	.word	0x00000008
.L_45:


//--------------------- .nv.callgraph             --------------------------
	.section	.nv.callgraph,"",@"SHT_CUDA_CALLGRAPH"
	.align	4
	.sectionentsize	8
	.align		4
        /*0000*/ 	.word	0x00000000
	.align		4
        /*0004*/ 	.word	0xffffffff
	.align		4
        /*0008*/ 	.word	index@(_ZN7cutlass13device_kernelINS_4gemm6kernel13GemmUniversalIN4cute5tupleIJiiiiEEENS1_10collective13CollectiveMmaINS1_34MainloopSm90TmaGmmaWarpSpecializedILi2ENS5_IJNS4_1CILi2EEENSA_ILi4EEENSA_ILi1EEEEEENS1_35KernelTmaWarpSpecializedCooperativeEEENS5_IJNSA_ILi256EEENSA_ILi64EEENSA_ILi128EEEEEENS_6half_tENS5_IJlSD_lEEESL_SM_NS4_8TiledMMAINS4_8MMA_AtomIJNS4_4SM904GMMA25MMA_64x64x16_F32F16F16_SSILNSQ_5MajorE0ELSS_0ELNSQ_7ScaleInE1ELST_1EEEEEENS4_6LayoutINS5_IJSB_SD_SD_EEENS5_IJSD_NSA_ILi0EEESY_EEEEENS5_IJNS4_10UnderscoreES11_S11_EEEEENS4_23SM90_TMA_LOAD_MULTICASTENS4_14ComposedLayoutINS4_7SwizzleILi3ELi4ELi3EEENS4_18smem_ptr_flag_bitsILi16EEENSW_INS5_IJNSA_ILi8EEESI_EEENS5_IJSI_SD_EEEEEEEvNS4_8identityES14_S1E_vS1F_EENS_8epilogue10collective6detail29Sm90TmaWarpSpecializedAdapterINS1I_15DefaultEpilogueISL_SM_SM_NS1H_6thread17LinearCombinationISL_Li1EffLNS1M_9ScaleType4KindE0ELNS_15FloatRoundStyleE2ESL_EENS1_15EpilogueDefaultEEEEEvvEEEEvNT_6ParamsE)
	.align		4
        /*000c*/ 	.word	index@(__assertfail)
	.align		4
        /*0010*/ 	.word	0x00000000
	.align		4
        /*0014*/ 	.word	0xfffffffe
	.align		4
        /*0018*/ 	.word	0x00000000
	.align		4
        /*001c*/ 	.word	0xfffffffd
	.align		4
        /*0020*/ 	.word	0x00000000
	.align		4
        /*0024*/ 	.word	0xfffffffc


//--------------------- .nv.constant4             --------------------------
	.section	.nv.constant4,"a",@progbits
	.align	8
	.align		8
.nv.constant4:
        /*0000*/ 	.dword	__assertfail
	.align		8
        /*0008*/ 	.dword	__unnamed_1
	.align		8
        /*0010*/ 	.dword	_ZN40_INTERNAL_34490a11_4_k_cu_7785f7f0_158194cuda3std3__45__cpo5beginE
	.align		8
        /*0018*/ 	.dword	_ZN40_INTERNAL_34490a11_4_k_cu_7785f7f0_158194cuda3std3__45__cpo3endE
	.align		8
        /*0020*/ 	.dword	_ZN40_INTERNAL_34490a11_4_k_cu_7785f7f0_158194cuda3std3__45__cpo6cbeginE
	.align		8
        /*0028*/ 	.dword	_ZN40_INTERNAL_34490a11_4_k_cu_7785f7f0_158194cuda3std3__45__cpo4cendE
	.align		8
        /*0030*/ 	.dword	_ZN40_INTERNAL_34490a11_4_k_cu_7785f7f0_158194cuda3std3__442_GLOBAL__N__34490a11_4_k_cu_7785f7f0_158196ignoreE
	.align		8
        /*0038*/ 	.dword	_ZN40_INTERNAL_34490a11_4_k_cu_7785f7f0_158194cuda3std3__419piecewise_constructE
	.align		8
        /*0040*/ 	.dword	_ZN40_INTERNAL_34490a11_4_k_cu_7785f7f0_158194cuda3std3__48in_placeE
	.align		8
        /*0048*/ 	.dword	_ZN40_INTERNAL_34490a11_4_k_cu_7785f7f0_158194cuda3std6ranges3__45__cpo4swapE
	.align		8
        /*0050*/ 	.dword	_ZN40_INTERNAL_34490a11_4_k_cu_7785f7f0_158194cuda3std6ranges3__45__cpo9iter_moveE
	.align		8
        /*0058*/ 	.dword	_ZN40_INTERNAL_34490a11_4_k_cu_7785f7f0_158194cute7productE
	.align		8
        /*0060*/ 	.dword	_ZN40_INTERNAL_34490a11_4_k_cu_7785f7f0_158194cute1_E
	.align		8
        /*0068*/ 	.dword	$str$22
	.align		8
        /*0070*/ 	.dword	$str$23


//--------------------- .text._ZN7cutlass13device_kernelINS_4gemm6kernel13GemmUniversalIN4cute5tupleIJiiiiEEENS1_10collective13CollectiveMmaINS1_34MainloopSm90TmaGmmaWarpSpecializedILi2ENS5_IJNS4_1CILi2EEENSA_ILi4EEENSA_ILi1EEEEEENS1_35KernelTmaWarpSpecializedCooperativeEEENS5_IJNSA_ILi256EEENSA_ILi64EEENSA_ILi128EEEEEENS_6half_tENS5_IJlSD_lEEESL_SM_NS4_8TiledMMAINS4_8MMA_AtomIJNS4_4SM904GMMA25MMA_64x64x16_F32F16F16_SSILNSQ_5MajorE0ELSS_0ELNSQ_7ScaleInE1ELST_1EEEEEENS4_6LayoutINS5_IJSB_SD_SD_EEENS5_IJSD_NSA_ILi0EEESY_EEEEENS5_IJNS4_10UnderscoreES11_S11_EEEEENS4_23SM90_TMA_LOAD_MULTICASTENS4_14ComposedLayoutINS4_7SwizzleILi3ELi4ELi3EEENS4_18smem_ptr_flag_bitsILi16EEENSW_INS5_IJNSA_ILi8EEESI_EEENS5_IJSI_SD_EEEEEEEvNS4_8identityES14_S1E_vS1F_EENS_8epilogue10collective6detail29Sm90TmaWarpSpecializedAdapterINS1I_15DefaultEpilogueISL_SM_SM_NS1H_6thread17LinearCombinationISL_Li1EffLNS1M_9ScaleType4KindE0ELNS_15FloatRoundStyleE2ESL_EENS1_15EpilogueDefaultEEEEEvvEEEEvNT_6ParamsE --------------------------
	.section	.text._ZN7cutlass13device_kernelINS_4gemm6kernel13GemmUniversalIN4cute5tupleIJiiiiEEENS1_10collective13CollectiveMmaINS1_34MainloopSm90TmaGmmaWarpSpecializedILi2ENS5_IJNS4_1CILi2EEENSA_ILi4EEENSA_ILi1EEEEEENS1_35KernelTmaWarpSpecializedCooperativeEEENS5_IJNSA_ILi256EEENSA_ILi64EEENSA_ILi128EEEEEENS_6half_tENS5_IJlSD_lEEESL_SM_NS4_8TiledMMAINS4_8MMA_AtomIJNS4_4SM904GMMA25MMA_64x64x16_F32F16F16_SSILNSQ_5MajorE0ELSS_0ELNSQ_7ScaleInE1ELST_1EEEEEENS4_6LayoutINS5_IJSB_SD_SD_EEENS5_IJSD_NSA_ILi0EEESY_EEEEENS5_IJNS4_10UnderscoreES11_S11_EEEEENS4_23SM90_TMA_LOAD_MULTICASTENS4_14ComposedLayoutINS4_7SwizzleILi3ELi4ELi3EEENS4_18smem_ptr_flag_bitsILi16EEENSW_INS5_IJNSA_ILi8EEESI_EEENS5_IJSI_SD_EEEEEEEvNS4_8identityES14_S1E_vS1F_EENS_8epilogue10collective6detail29Sm90TmaWarpSpecializedAdapterINS1I_15DefaultEpilogueISL_SM_SM_NS1H_6thread17LinearCombinationISL_Li1EffLNS1M_9ScaleType4KindE0ELNS_15FloatRoundStyleE2ESL_EENS1_15EpilogueDefaultEEEEEvvEEEEvNT_6ParamsE,"ax",@progbits
	.align	128
.text._ZN7cutlass13device_kernelINS_4gemm6kernel13GemmUniversalIN4cute5tupleIJiiiiEEENS1_10collective13CollectiveMmaINS1_34MainloopSm90TmaGmmaWarpSpecializedILi2ENS5_IJNS4_1CILi2EEENSA_ILi4EEENSA_ILi1EEEEEENS1_35KernelTmaWarpSpecializedCooperativeEEENS5_IJNSA_ILi256EEENSA_ILi64EEENSA_ILi128EEEEEENS_6half_tENS5_IJlSD_lEEESL_SM_NS4_8TiledMMAINS4_8MMA_AtomIJNS4_4SM904GMMA25MMA_64x64x16_F32F16F16_SSILNSQ_5MajorE0ELSS_0ELNSQ_7ScaleInE1ELST_1EEEEEENS4_6LayoutINS5_IJSB_SD_SD_EEENS5_IJSD_NSA_ILi0EEESY_EEEEENS5_IJNS4_10UnderscoreES11_S11_EEEEENS4_23SM90_TMA_LOAD_MULTICASTENS4_14ComposedLayoutINS4_7SwizzleILi3ELi4ELi3EEENS4_18smem_ptr_flag_bitsILi16EEENSW_INS5_IJNSA_ILi8EEESI_EEENS5_IJSI_SD_EEEEEEEvNS4_8identityES14_S1E_vS1F_EENS_8epilogue10collective6detail29Sm90TmaWarpSpecializedAdapterINS1I_15DefaultEpilogueISL_SM_SM_NS1H_6thread17LinearCombinationISL_Li1EffLNS1M_9ScaleType4KindE0ELNS_15FloatRoundStyleE2ESL_EENS1_15EpilogueDefaultEEEEEvvEEEEvNT_6ParamsE:
        .type           _ZN7cutlass13device_kernelINS_4gemm6kernel13GemmUniversalIN4cute5tupleIJiiiiEEENS1_10collective13CollectiveMmaINS1_34MainloopSm90TmaGmmaWarpSpecializedILi2ENS5_IJNS4_1CILi2EEENSA_ILi4EEENSA_ILi1EEEEEENS1_35KernelTmaWarpSpecializedCooperativeEEENS5_IJNSA_ILi256EEENSA_ILi64EEENSA_ILi128EEEEEENS_6half_tENS5_IJlSD_lEEESL_SM_NS4_8TiledMMAINS4_8MMA_AtomIJNS4_4SM904GMMA25MMA_64x64x16_F32F16F16_SSILNSQ_5MajorE0ELSS_0ELNSQ_7ScaleInE1ELST_1EEEEEENS4_6LayoutINS5_IJSB_SD_SD_EEENS5_IJSD_NSA_ILi0EEESY_EEEEENS5_IJNS4_10UnderscoreES11_S11_EEEEENS4_23SM90_TMA_LOAD_MULTICASTENS4_14ComposedLayoutINS4_7SwizzleILi3ELi4ELi3EEENS4_18smem_ptr_flag_bitsILi16EEENSW_INS5_IJNSA_ILi8EEESI_EEENS5_IJSI_SD_EEEEEEEvNS4_8identityES14_S1E_vS1F_EENS_8epilogue10collective6detail29Sm90TmaWarpSpecializedAdapterINS1I_15DefaultEpilogueISL_SM_SM_NS1H_6thread17LinearCombinationISL_Li1EffLNS1M_9ScaleType4KindE0ELNS_15FloatRoundStyleE2ESL_EENS1_15EpilogueDefaultEEEEEvvEEEEvNT_6ParamsE,@function
        .size           _ZN7cutlass13device_kernelINS_4gemm6kernel13GemmUniversalIN4cute5tupleIJiiiiEEENS1_10collective13CollectiveMmaINS1_34MainloopSm90TmaGmmaWarpSpecializedILi2ENS5_IJNS4_1CILi2EEENSA_ILi4EEENSA_ILi1EEEEEENS1_35KernelTmaWarpSpecializedCooperativeEEENS5_IJNSA_ILi256EEENSA_ILi64EEENSA_ILi128EEEEEENS_6half_tENS5_IJlSD_lEEESL_SM_NS4_8TiledMMAINS4_8MMA_AtomIJNS4_4SM904GMMA25MMA_64x64x16_F32F16F16_SSILNSQ_5MajorE0ELSS_0ELNSQ_7ScaleInE1ELST_1EEEEEENS4_6LayoutINS5_IJSB_SD_SD_EEENS5_IJSD_NSA_ILi0EEESY_EEEEENS5_IJNS4_10UnderscoreES11_S11_EEEEENS4_23SM90_TMA_LOAD_MULTICASTENS4_14ComposedLayoutINS4_7SwizzleILi3ELi4ELi3EEENS4_18smem_ptr_flag_bitsILi16EEENSW_INS5_IJNSA_ILi8EEESI_EEENS5_IJSI_SD_EEEEEEEvNS4_8identityES14_S1E_vS1F_EENS_8epilogue10collective6detail29Sm90TmaWarpSpecializedAdapterINS1I_15DefaultEpilogueISL_SM_SM_NS1H_6thread17LinearCombinationISL_Li1EffLNS1M_9ScaleType4KindE0ELNS_15FloatRoundStyleE2ESL_EENS1_15EpilogueDefaultEEEEEvvEEEEvNT_6ParamsE,(.L_x_191 - _ZN7cutlass13device_kernelINS_4gemm6kernel13GemmUniversalIN4cute5tupleIJiiiiEEENS1_10collective13CollectiveMmaINS1_34MainloopSm90TmaGmmaWarpSpecializedILi2ENS5_IJNS4_1CILi2EEENSA_ILi4EEENSA_ILi1EEEEEENS1_35KernelTmaWarpSpecializedCooperativeEEENS5_IJNSA_ILi256EEENSA_ILi64EEENSA_ILi128EEEEEENS_6half_tENS5_IJlSD_lEEESL_SM_NS4_8TiledMMAINS4_8MMA_AtomIJNS4_4SM904GMMA25MMA_64x64x16_F32F16F16_SSILNSQ_5MajorE0ELSS_0ELNSQ_7ScaleInE1ELST_1EEEEEENS4_6LayoutINS5_IJSB_SD_SD_EEENS5_IJSD_NSA_ILi0EEESY_EEEEENS5_IJNS4_10UnderscoreES11_S11_EEEEENS4_23SM90_TMA_LOAD_MULTICASTENS4_14ComposedLayoutINS4_7SwizzleILi3ELi4ELi3EEENS4_18smem_ptr_flag_bitsILi16EEENSW_INS5_IJNSA_ILi8EEESI_EEENS5_IJSI_SD_EEEEEEEvNS4_8identityES14_S1E_vS1F_EENS_8epilogue10collective6detail29Sm90TmaWarpSpecializedAdapterINS1I_15DefaultEpilogueISL_SM_SM_NS1H_6thread17LinearCombinationISL_Li1EffLNS1M_9ScaleType4KindE0ELNS_15FloatRoundStyleE2ESL_EENS1_15EpilogueDefaultEEEEEvvEEEEvNT_6ParamsE)
        .other          _ZN7cutlass13device_kernelINS_4gemm6kernel13GemmUniversalIN4cute5tupleIJiiiiEEENS1_10collective13CollectiveMmaINS1_34MainloopSm90TmaGmmaWarpSpecializedILi2ENS5_IJNS4_1CILi2EEENSA_ILi4EEENSA_ILi1EEEEEENS1_35KernelTmaWarpSpecializedCooperativeEEENS5_IJNSA_ILi256EEENSA_ILi64EEENSA_ILi128EEEEEENS_6half_tENS5_IJlSD_lEEESL_SM_NS4_8TiledMMAINS4_8MMA_AtomIJNS4_4SM904GMMA25MMA_64x64x16_F32F16F16_SSILNSQ_5MajorE0ELSS_0ELNSQ_7ScaleInE1ELST_1EEEEEENS4_6LayoutINS5_IJSB_SD_SD_EEENS5_IJSD_NSA_ILi0EEESY_EEEEENS5_IJNS4_10UnderscoreES11_S11_EEEEENS4_23SM90_TMA_LOAD_MULTICASTENS4_14ComposedLayoutINS4_7SwizzleILi3ELi4ELi3EEENS4_18smem_ptr_flag_bitsILi16EEENSW_INS5_IJNSA_ILi8EEESI_EEENS5_IJSI_SD_EEEEEEEvNS4_8identityES14_S1E_vS1F_EENS_8epilogue10collective6detail29Sm90TmaWarpSpecializedAdapterINS1I_15DefaultEpilogueISL_SM_SM_NS1H_6thread17LinearCombinationISL_Li1EffLNS1M_9ScaleType4KindE0ELNS_15FloatRoundStyleE2ESL_EENS1_15EpilogueDefaultEEEEEvvEEEEvNT_6ParamsE,@"STO_CUDA_ENTRY STV_DEFAULT"
_ZN7cutlass13device_kernelINS_4gemm6kernel13GemmUniversalIN4cute5tupleIJiiiiEEENS1_10collective13CollectiveMmaINS1_34MainloopSm90TmaGmmaWarpSpecializedILi2ENS5_IJNS4_1CILi2EEENSA_ILi4EEENSA_ILi1EEEEEENS1_35KernelTmaWarpSpecializedCooperativeEEENS5_IJNSA_ILi256EEENSA_ILi64EEENSA_ILi128EEEEEENS_6half_tENS5_IJlSD_lEEESL_SM_NS4_8TiledMMAINS4_8MMA_AtomIJNS4_4SM904GMMA25MMA_64x64x16_F32F16F16_SSILNSQ_5MajorE0ELSS_0ELNSQ_7ScaleInE1ELST_1EEEEEENS4_6LayoutINS5_IJSB_SD_SD_EEENS5_IJSD_NSA_ILi0EEESY_EEEEENS5_IJNS4_10UnderscoreES11_S11_EEEEENS4_23SM90_TMA_LOAD_MULTICASTENS4_14ComposedLayoutINS4_7SwizzleILi3ELi4ELi3EEENS4_18smem_ptr_flag_bitsILi16EEENSW_INS5_IJNSA_ILi8EEESI_EEENS5_IJSI_SD_EEEEEEEvNS4_8identityES14_S1E_vS1F_EENS_8epilogue10collective6detail29Sm90TmaWarpSpecializedAdapterINS1I_15DefaultEpilogueISL_SM_SM_NS1H_6thread17LinearCombinationISL_Li1EffLNS1M_9ScaleType4KindE0ELNS_15FloatRoundStyleE2ESL_EENS1_15EpilogueDefaultEEEEEvvEEEEvNT_6ParamsE:
[----:B------:R-:W0:Y:S01]  /*0000*/  LDC R1, c[0x0][0x28] ;  /* 0x00000a00ff017b82 */ /* 0x000e220000000800 */
[----:B------:R-:W1:Y:S01]  /*0010*/  S2R R98, SR_TID.X ;  /* 0x0000000000627919 */ /* 0x000e620000002100 */
[----:B------:R-:W-:Y:S01]  /*0020*/  ELECT P0, URZ, PT ;  /* 0x00000000003f782f */ /* 0x000fe20003800000 */
[----:B------:R-:W-:Y:S01]  /*0030*/  BSSY B0, `(.L_x_0) ;  /* 0x000000f000007945 */ /* 0x000fe20003800000 */
[--C-:B-1----:R-:W-:Y:S02]  /*0040*/  SHF.R.U32.HI R0, RZ, 0x5, R98.reuse ;  /* 0x00000005ff007819 */ /* 0x102fe40000011662 */
[----:B------:R-:W-:-:S03]  /*0050*/  SHF.R.U32.HI R6, RZ, 0x7, R98 ;  /* 0x00000007ff067819 */ /* 0x000fc60000011662 */
[----:B------:R-:W1:Y:S04]  /*0060*/  SHFL.IDX PT, R2, R0, RZ, 0x1f ;  /* 0x00001fff00027589 */ /* 0x000e6800000e0000 */
[----:B------:R2:W3:Y:S01]  /*0070*/  SHFL.IDX PT, R5, R6, RZ, 0x1f ;  /* 0x00001fff06057589 */ /* 0x0004e200000e0000 */
[----:B-1----:R-:W-:-:S13]  /*0080*/  ISETP.NE.OR P0, PT, R2, RZ, !P0 ;  /* 0x000000ff0200720c */ /* 0x002fda0004705670 */
[----:B0-23--:R-:W-:Y:S05]  /*0090*/  @P0 BRA `(.L_x_1) ;  /* 0x0000000000200947 */ /* 0x00dfea0003800000 */
[----:B------:R-:W-:Y:S02]  /*00a0*/  ULDC.64 UR4, c[0x0][0x198] ;  /* 0x0000660000047ab9 */ /* 0x000fe40000000a00 */
[----:B------:R-:W-:Y:S02]  /*00b0*/  UIADD3 UR6, UP0, UR4, 0xf0, URZ ;  /* 0x000000f004067890 */ /* 0x000fe4000ff1e03f */
[----:B------:R-:W-:Y:S02]  /*00c0*/  UIADD3 UR4, UP1, UR4, 0x1f0, URZ ;  /* 0x000001f004047890 */ /* 0x000fe4000ff3e03f */
[----:B------:R-:W-:Y:S02]  /*00d0*/  UIADD3.X UR7, URZ, UR5, URZ, UP0, !UPT ;  /* 0x000000053f077290 */ /* 0x000fe400087fe43f */
[----:B------:R-:W-:-:S07]  /*00e0*/  UIADD3.X UR5, URZ, UR5, URZ, UP1, !UPT ;  /* 0x000000053f057290 */ /* 0x000fce0008ffe43f */
[----:B------:R0:W-:Y:S02]  /*00f0*/  UTMACCTL.PF [UR6] ;  /* 0x00000000060079b9 */ /* 0x0001e40008040000 */
[----:B------:R0:W-:Y:S02]  /*0100*/  UTMACCTL.PF [UR4] ;  /* 0x00000000040079b9 */ /* 0x0001e40008040000 */
[----:B0-----:R-:W-:Y:S01]  /*0110*/  NOP ;  /* 0x0000000000007918 */ /* 0x001fe20000000000 */
.L_x_1:
[----:B------:R-:W-:Y:S05]  /*0120*/  BSYNC B0 ;  /* 0x0000000000007941 */ /* 0x000fea0003800000 */
.L_x_0:
[----:B------:R-:W0:Y:S02]  /*0130*/  SHFL.IDX PT, R3, R0, RZ, 0x1f ;  /* 0x00001fff00037589 */ /* 0x000e2400000e0000 */
[----:B0-----:R-:W-:-:S13]  /*0140*/  ISETP.NE.AND P0, PT, R3, RZ, PT ;  /* 0x000000ff0300720c */ /* 0x001fda0003f05270 */
[----:B------:R-:W-:Y:S05]  /*0150*/  @P0 BRA `(.L_x_2) ;  /* 0x0000000000480947 */ /* 0x000fea0003800000 */
[----:B------:R-:W0:Y:S01]  /*0160*/  S2UR UR8, SR_CgaCtaId ;  /* 0x00000000000879c3 */ /* 0x000e220000008800 */
[----:B------:R-:W-:Y:S01]  /*0170*/  UMOV UR4, 0x400 ;  /* 0x0000040000047882 */ /* 0x000fe20000000000 */
[----:B------:R-:W-:Y:S01]  /*0180*/  UMOV UR5, 0x1 ;  /* 0x0000000100057882 */ /* 0x000fe20000000000 */
[----:B------:R-:W-:Y:S01]  /*0190*/  UMOV UR6, 0xa ;  /* 0x0000000a00067882 */ /* 0x000fe20000000000 */
[----:B------:R-:W-:Y:S01]  /*01a0*/  ELECT P0, URZ, PT ;  /* 0x00000000003f782f */ /* 0x000fe20003800000 */
[----:B------:R-:W-:-:S04]  /*01b0*/  UIADD3 UR6, -UR6, 0x100000, URZ ;  /* 0x0010000006067890 */ /* 0x000fc8000fffe13f */
[----:B------:R-:W-:Y:S02]  /*01c0*/  USHF.L.U32 UR7, UR6, 0xb, URZ ;  /* 0x0000000b06077899 */ /* 0x000fe4000800063f */
[----:B------:R-:W-:Y:S02]  /*01d0*/  USHF.L.U32 UR6, UR6, 0x1, URZ ;  /* 0x0000000106067899 */ /* 0x000fe4000800063f */
[----:B0-----:R-:W-:Y:S02]  /*01e0*/  ULEA UR8, UR8, UR4, 0x18 ;  /* 0x0000000408087291 */ /* 0x001fe4000f8ec03f */
[----:B------:R-:W-:-:S04]  /*01f0*/  UIADD3 UR4, -UR5, 0x100000, URZ ;  /* 0x0010000005047890 */ /* 0x000fc8000fffe13f */
[----:B------:R-:W-:Y:S02]  /*0200*/  USHF.L.U32 UR5, UR4, 0xb, URZ ;  /* 0x0000000b04057899 */ /* 0x000fe4000800063f */
[----:B------:R-:W-:Y:S01]  /*0210*/  USHF.L.U32 UR4, UR4, 0x1, URZ ;  /* 0x0000000104047899 */ /* 0x000fe2000800063f */
[----:B------:R-:W0:Y:S11]  /*0220*/  FENCE.VIEW.ASYNC.S ;  /* 0x00000000000073c6 */ /* 0x000e360000000000 */
[----:B0-----:R0:W1:Y:S01]  /*0230*/  SYNCS.EXCH.64 URZ, [UR8], UR4 ;  /* 0x00000004083f75b2 */ /* 0x0010620008000100 */
[----:B------:R0:W2:Y:S01]  /*0240*/  SYNCS.EXCH.64 URZ, [UR8+0x10], UR6 ;  /* 0x00001006083f75b2 */ /* 0x0000a20008000100 */
[----:B------:R0:W3:Y:S01]  /*0250*/  SYNCS.EXCH.64 URZ, [UR8+0x8], UR4 ;  /* 0x00000804083f75b2 */ /* 0x0000e20008000100 */
[----:B------:R0:W4:Y:S01]  /*0260*/  SYNCS.EXCH.64 URZ, [UR8+0x18], UR6 ;  /* 0x00001806083f75b2 */ /* 0x0001220008000100 */
[----:B------:R-:W-:Y:S01]  /*0270*/  NOP ;  /* 0x0000000000007918 */ /* 0x000fe20000000000 */
.L_x_2:
[----:B------:R-:W-:Y:S01]  /*0280*/  SHF.R.S32.HI R7, RZ, 0x1f, R98 ;  /* 0x0000001fff077819 */ /* 0x000fe20000011462 */
[----:B------:R-:W5:Y:S01]  /*0290*/  SHFL.IDX PT, R0, R0, RZ, 0x1f ;  /* 0x00001fff00007589 */ /* 0x000f6200000e0000 */
[----:B0-----:R-:W0:Y:S01]  /*02a0*/  S2UR UR8, SR_CTAID.X ;  /* 0x00000000000879c3 */ /* 0x001e220000002500 */
[----:B------:R-:W-:Y:S02]  /*02b0*/  ELECT P0, URZ, PT ;  /* 0x00000000003f782f */ /* 0x000fe40003800000 */
[----:B------:R-:W-:Y:S01]  /*02c0*/  LEA.HI R7, R7, R98, RZ, 0x7 ;  /* 0x0000006207077211 */ /* 0x000fe200078f38ff */
[----:B------:R-:W1:Y:S01]  /*02d0*/  S2R R4, SR_CTAID.Y ;  /* 0x0000000000047919 */ /* 0x000e620000002600 */
[----:B------:R-:W-:Y:S01]  /*02e0*/  SHF.R.S32.HI R10, RZ, 0x1f, R3 ;  /* 0x0000001fff0a7819 */ /* 0x000fe20000011403 */
[----:B------:R-:W-:Y:S01]  /*02f0*/  ULDC UR4, c[0x0][0x150] ;  /* 0x0000540000047ab9 */ /* 0x000fe20000000800 */
[----:B------:R-:W-:Y:S01]  /*0300*/  LOP3.LUT R7, R7, 0xffffff80, RZ, 0xc0, !PT ;  /* 0xffffff8007077812 */ /* 0x000fe200078ec0ff */
[----:B------:R-:W-:Y:S01]  /*0310*/  NOP ;  /* 0x0000000000007918 */ /* 0x000fe20000000000 */
[----:B------:R-:W-:Y:S01]  /*0320*/  LEA.HI R10, R10, R3, RZ, 0x2 ;  /* 0x000000030a0a7211 */ /* 0x000fe200078f10ff */
[----:B------:R-:W2:Y:S01]  /*0330*/  LDC R12, c[0x0][0x144] ;  /* 0x00005100ff0c7b82 */ /* 0x000ea20000000800 */
[----:B------:R-:W-:Y:S01]  /*0340*/  NOP ;  /* 0x0000000000007918 */ /* 0x000fe20000000000 */
[----:B------:R-:W-:Y:S01]  /*0350*/  IMAD.IADD R8, R98, 0x1, -R7 ;  /* 0x0000000162087824 */ /* 0x000fe200078e0a07 */
[----:B------:R-:W-:Y:S01]  /*0360*/  LOP3.LUT R10, R10, 0x3ffffffc, RZ, 0xc0, !PT ;  /* 0x3ffffffc0a0a7812 */ /* 0x000fe200078ec0ff */
[----:B------:R-:W-:Y:S01]  /*0370*/  IMAD.MOV.U32 R19, RZ, RZ, 0x1 ;  /* 0x00000001ff137424 */ /* 0x000fe200078e00ff */
[----:B------:R-:W-:-:S02]  /*0380*/  ISETP.NE.AND P3, PT, R5, RZ, PT ;  /* 0x000000ff0500720c */ /* 0x000fc40003f65270 */
[----:B------:R-:W-:Y:S01]  /*0390*/  SHF.R.S32.HI R7, RZ, 0x1f, R8 ;  /* 0x0000001fff077819 */ /* 0x000fe20000011408 */
[----:B------:R-:W-:Y:S01]  /*03a0*/  IMAD.IADD R10, R3, 0x1, -R10 ;  /* 0x00000001030a7824 */ /* 0x000fe200078e0a0a */
[----:B------:R-:W3:Y:S02]  /*03b0*/  LDC R14, c[0x0][0x140] ;  /* 0x00005000ff0e7b82 */ /* 0x000ee40000000800 */
[----:B------:R-:W-:Y:S02]  /*03c0*/  LEA.HI R7, R7, R8, RZ, 0x3 ;  /* 0x0000000807077211 */ /* 0x000fe400078f18ff */
[----:B-----5:R-:W-:Y:S02]  /*03d0*/  ISETP.NE.OR P0, PT, R0, RZ, !P0 ;  /* 0x000000ff0000720c */ /* 0x020fe40004705670 */
[--C-:B------:R-:W-:Y:S02]  /*03e0*/  SHF.R.S32.HI R0, RZ, 0x3, R7.reuse ;  /* 0x00000003ff007819 */ /* 0x100fe40000011407 */
[----:B------:R-:W-:-:S02]  /*03f0*/  SHF.R.S32.HI R7, RZ, 0x1f, R7 ;  /* 0x0000001fff077819 */ /* 0x000fc40000011407 */
[----:B0-----:R-:W-:Y:S02]  /*0400*/  I2FP.F32.U32 R9, UR8 ;  /* 0x0000000800097c45 */ /* 0x001fe40008201000 */
[----:B------:R-:W-:-:S03]  /*0410*/  LEA.HI R7, R7, R0, RZ, 0x2 ;  /* 0x0000000007077211 */ /* 0x000fc600078f10ff */
[----:B------:R-:W-:Y:S01]  /*0420*/  FMUL R9, R9, UR4 ;  /* 0x0000000409097c20 */ /* 0x000fe20008400000 */
[----:B------:R-:W-:Y:S01]  /*0430*/  LOP3.LUT R7, R7, 0xfffffffc, RZ, 0xc0, !PT ;  /* 0xfffffffc07077812 */ /* 0x000fe200078ec0ff */
[----:B------:R-:W-:Y:S01]  /*0440*/  VOTEU.ALL UP0, P0 ;  /* 0x00000000003f7886 */ /* 0x000fe20000000000 */
[----:B-1----:R-:W-:Y:S01]  /*0450*/  I2FP.F32.U32 R3, R4 ;  /* 0x0000000400037245 */ /* 0x002fe20000201000 */
[----:B------:R-:W-:Y:S01]  /*0460*/  ULDC UR4, c[0x0][0x154] ;  /* 0x0000550000047ab9 */ /* 0x000fe20000000800 */
[----:B------:R-:W-:Y:S01]  /*0470*/  VOTEU.ALL UP1, P0 ;  /* 0x00000000003f7886 */ /* 0x000fe20000020000 */
[----:B------:R-:W0:Y:S01]  /*0480*/  F2I.U32.TRUNC.NTZ R9, R9 ;  /* 0x0000000900097305 */ /* 0x000e22000020f000 */
[----:B------:R-:W-:Y:S01]  /*0490*/  IMAD.IADD R7, R0, 0x1, -R7 ;  /* 0x0000000100077824 */ /* 0x000fe200078e0a07 */
[----:B------:R-:W1:Y:S01]  /*04a0*/  @!UP0 S2UR UR7, SR_CgaCtaId ;  /* 0x00000000000789c3 */ /* 0x000e620000008800 */
[----:B------:R-:W-:Y:S01]  /*04b0*/  FMUL R13, R3, UR4 ;  /* 0x00000004030d7c20 */ /* 0x000fe20008400000 */
[----:B------:R-:W-:Y:S01]  /*04c0*/  UMOV UR4, 0x20 ;  /* 0x0000002000047882 */ /* 0x000fe20000000000 */
[----:B------:R-:W-:Y:S01]  /*04d0*/  IMAD R10, R10, 0x4, R7 ;  /* 0x000000040a0a7824 */ /* 0x000fe200078e0207 */
[----:B------:R-:W-:Y:S01]  /*04e0*/  @!UP0 UMOV UR6, 0x400 ;  /* 0x0000040000068882 */ /* 0x000fe20000000000 */
[----:B------:R-:W-:-:S04]  /*04f0*/  @!UP0 UIADD3 UR4, -UR4, 0x100000, URZ ;  /* 0x0010000004048890 */ /* 0x000fc8000fffe13f */
[----:B------:R-:W-:Y:S02]  /*0500*/  @!UP0 USHF.L.U32 UR5, UR4, 0xb, URZ ;  /* 0x0000000b04058899 */ /* 0x000fe4000800063f */
[----:B------:R-:W-:Y:S01]  /*0510*/  @!UP0 USHF.L.U32 UR4, UR4, 0x1, URZ ;  /* 0x0000000104048899 */ /* 0x000fe2000800063f */
[----:B---3--:R-:W-:Y:S01]  /*0520*/  ISETP.EQ.U32.AND P2, PT, R14, 0x1, PT ;  /* 0x000000010e00780c */ /* 0x008fe20003f42070 */
[----:B------:R-:W3:Y:S01]  /*0530*/  F2I.U32.TRUNC.NTZ R13, R13 ;  /* 0x0000000d000d7305 */ /* 0x000ee2000020f000 */
[----:B------:R-:W-:Y:S01]  /*0540*/  LEA.HI R0, R10, R10, RZ, 0x1 ;  /* 0x0000000a0a007211 */ /* 0x000fe200078f08ff */
[----:B------:R-:W5:Y:S03]  /*0550*/  LDC R7, c[0x0][0x148] ;  /* 0x00005200ff077b82 */ /* 0x000f660000000800 */
[----:B------:R-:W-:Y:S01]  /*0560*/  LOP3.LUT R11, R0, 0xfffffffe, RZ, 0xc0, !PT ;  /* 0xfffffffe000b7812 */ /* 0x000fe200078ec0ff */
[----:B0-----:R-:W-:Y:S01]  /*0570*/  IMAD.MOV R15, RZ, RZ, -R9 ;  /* 0x000000ffff0f7224 */ /* 0x001fe200078e0a09 */
[----:B------:R-:W-:-:S03]  /*0580*/  SHF.R.S32.HI R9, RZ, 0x1f, R2 ;  /* 0x0000001fff097819 */ /* 0x000fc60000011402 */
[----:B--2---:R-:W-:Y:S01]  /*0590*/  IMAD R3, R12, R15, UR8 ;  /* 0x000000080c037e24 */ /* 0x004fe2000f8e020f */
[----:B------:R-:W-:Y:S01]  /*05a0*/  LEA.HI R9, R9, R2, RZ, 0x2 ;  /* 0x0000000209097211 */ /* 0x000fe200078f10ff */
[C---:B------:R-:W-:Y:S02]  /*05b0*/  IMAD.IADD R0, R10.reuse, 0x1, -R11 ;  /* 0x000000010a007824 */ /* 0x040fe400078e0a0b */
[----:B------:R-:W-:Y:S01]  /*05c0*/  IMAD.SHL.U32 R11, R10, 0x4, RZ ;  /* 0x000000040a0b7824 */ /* 0x000fe200078e00ff */
[----:B------:R-:W-:Y:S01]  /*05d0*/  LOP3.LUT R9, R9, 0xfffffffc, RZ, 0xc0, !PT ;  /* 0xfffffffc09097812 */ /* 0x000fe200078ec0ff */
[----:B---3--:R-:W-:Y:S01]  /*05e0*/  IMAD.MOV R20, RZ, RZ, -R13 ;  /* 0x000000ffff147224 */ /* 0x008fe200078e0a0d */
[----:B------:R-:W-:Y:S01]  /*05f0*/  ISETP.NE.AND P4, PT, R0, R3, PT ;  /* 0x000000030000720c */ /* 0x000fe20003f85270 */
[----:B-1----:R-:W-:Y:S01]  /*0600*/  @!UP0 ULEA UR6, UR7, UR6, 0x18 ;  /* 0x0000000607068291 */ /* 0x002fe2000f8ec03f */
[----:B------:R-:W-:Y:S01]  /*0610*/  LOP3.LUT R22, R10, 0xc, R11, 0x78, !PT ;  /* 0x0000000c0a167812 */ /* 0x000fe200078e780b */
[----:B------:R-:W-:Y:S01]  /*0620*/  IMAD.IADD R0, R2, 0x1, -R9 ;  /* 0x0000000102007824 */ /* 0x000fe200078e0a09 */
[----:B------:R-:W-:Y:S01]  /*0630*/  VOTEU.ALL UP0, P0 ;  /* 0x00000000003f7886 */ /* 0x000fe20000000000 */
[----:B------:R-:W-:Y:S01]  /*0640*/  LOP3.LUT P0, RZ, R8, 0x7, RZ, 0xc0, !PT ;  /* 0x0000000708ff7812 */ /* 0x000fe2000780c0ff */
[----:B------:R-:W-:Y:S01]  /*0650*/  VIADD R10, R5, 0xffffffff ;  /* 0xffffffff050a7836 */ /* 0x000fe20000000000 */
[----:B------:R-:W-:-:S02]  /*0660*/  LOP3.LUT R11, R98, 0x7f, RZ, 0xc0, !PT ;  /* 0x0000007f620b7812 */ /* 0x000fc400078ec0ff */
[----:B------:R-:W-:Y:S01]  /*0670*/  ISETP.NE.AND P1, PT, R0, 0x3, PT ;  /* 0x000000030000780c */ /* 0x000fe20003f25270 */
[----:B-----5:R-:W-:Y:S01]  /*0680*/  IMAD R9, R7, R20, R4 ;  /* 0x0000001407097224 */ /* 0x020fe200078e0204 */
[C---:B------:R-:W-:Y:S02]  /*0690*/  ISETP.LT.U32.AND P0, PT, R22.reuse, 0x8, !P0 ;  /* 0x000000081600780c */ /* 0x040fe40004701070 */
[----:B------:R-:W-:Y:S01]  /*06a0*/  @P4 LEA.HI R2, R22, R22, RZ, 0x1 ;  /* 0x0000001616024211 */ /* 0x000fe200078f08ff */
[----:B------:R-:W0:Y:S02]  /*06b0*/  FENCE.VIEW.ASYNC.S ;  /* 0x00000000000073c6 */ /* 0x000e240000000000 */
[----:B0-----:R0:W1:Y:S01]  /*06c0*/  @!UP0 SYNCS.EXCH.64 URZ, [UR6+0x30], UR4 ;  /* 0x00003004063f85b2 */ /* 0x0010620008000100 */
[----:B------:R-:W-:Y:S02]  /*06d0*/  ISETP.EQ.OR P1, PT, R0, RZ, !P1 ;  /* 0x000000ff0000720c */ /* 0x000fe40004f22670 */
[----:B------:R-:W-:-:S02]  /*06e0*/  @P4 SHF.R.S32.HI R2, RZ, 0x1, R2 ;  /* 0x00000001ff024819 */ /* 0x000fc40000011402 */
[----:B------:R-:W-:Y:S02]  /*06f0*/  ISETP.EQ.AND P1, PT, R5, RZ, P1 ;  /* 0x000000ff0500720c */ /* 0x000fe40000f22270 */
[----:B------:R-:W-:Y:S02]  /*0700*/  @P4 ISETP.NE.AND P5, PT, R2, R9, PT ;  /* 0x000000090200420c */ /* 0x000fe40003fa5270 */
[----:B------:R-:W-:Y:S02]  /*0710*/  ISETP.GE.U32.AND P6, PT, R10, 0x2, PT ;  /* 0x000000020a00780c */ /* 0x000fe40003fc6070 */
[----:B------:R-:W-:Y:S02]  /*0720*/  SEL R2, RZ, 0x1, !P0 ;  /* 0x00000001ff027807 */ /* 0x000fe40004000000 */
[----:B------:R-:W-:Y:S02]  /*0730*/  @P4 SEL R19, RZ, 0x1, P5 ;  /* 0x00000001ff134807 */ /* 0x000fe40002800000 */
[----:B------:R-:W-:Y:S01]  /*0740*/  SEL R18, RZ, 0x1, !P1 ;  /* 0x00000001ff127807 */ /* 0x000fe20004800000 */
[----:B------:R0:W2:Y:S01]  /*0750*/  @!UP1 SYNCS.EXCH.64 URZ, [UR6+0x38], UR4 ;  /* 0x00003804063f95b2 */ /* 0x0000a20008000100 */
[----:B------:R-:W-:Y:S01]  /*0760*/  LOP3.LUT R19, R19, R2, RZ, 0xc0, !PT ;  /* 0x0000000213137212 */ /* 0x000fe200078ec0ff */
[----:B------:R-:W-:Y:S01]  /*0770*/  NOP ;  /* 0x0000000000007918 */ /* 0x000fe20000000000 */
[----:B------:R-:W-:Y:S01]  /*0780*/  SEL R18, R18, 0x2, P6 ;  /* 0x0000000212127807 */ /* 0x000fe20003000000 */
[----:B------:R-:W-:Y:S06]  /*0790*/  @!P2 BRA `(.L_x_3) ;  /* 0x000000000008a947 */ /* 0x000fec0003800000 */
[----:B-12-4-:R-:W-:Y:S01]  /*07a0*/  UCGABAR_ARV ;  /* 0x00000000000079c7 */ /* 0x016fe20008000000 */
[----:B------:R-:W-:Y:S05]  /*07b0*/  BRA `(.L_x_4) ;  /* 0x0000000000047947 */ /* 0x000fea0003800000 */
.L_x_3:
[----:B-12-4-:R-:W-:Y:S01]  /*07c0*/  NOP ;  /* 0x0000000000007918 */ /* 0x016fe20000000000 */
.L_x_4:
[----:B------:R-:W1:Y:S01]  /*07d0*/  LDC R2, c[0x0][0x65c] ;  /* 0x00019700ff027b82 */ /* 0x000e620000000800 */
[----:B------:R-:W-:Y:S01]  /*07e0*/  LOP3.LUT R5, R5, 0xfffff7ff, RZ, 0xc0, !PT ;  /* 0xfffff7ff05057812 */ /* 0x000fe200078ec0ff */
[----:B------:R-:W-:Y:S02]  /*07f0*/  IMAD.U32 R8, RZ, RZ, UR8 ;  /* 0x00000008ff087e24 */ /* 0x000fe4000f8e00ff */
[----:B------:R-:W-:Y:S01]  /*0800*/  IMAD.MOV.U32 R9, RZ, RZ, RZ ;  /* 0x000000ffff097224 */ /* 0x000fe200078e00ff */
[----:B-1----:R-:W-:-:S13]  /*0810*/  ISETP.NE.AND P1, PT, R2, 0x1, PT ;  /* 0x000000010200780c */ /* 0x002fda0003f25270 */
[----:B------:R-:W1:Y:S01]  /*0820*/  @P1 LDC R17, c[0x0][0x10] ;  /* 0x00000400ff111b82 */ /* 0x000e620000000800 */
[----:B------:R-:W-:Y:S01]  /*0830*/  @P1 LOP3.LUT R5, R5, 0x800, RZ, 0xfc, !PT ;  /* 0x0000080005051812 */ /* 0x000fe200078efcff */
[----:B------:R-:W-:Y:S02]  /*0840*/  @P1 IMAD.MOV.U32 R5, RZ, RZ, RZ ;  /* 0x000000ffff051224 */ /* 0x000fe400078e00ff */
[----:B------:R-:W-:-:S04]  /*0850*/  @P1 IMAD.MOV.U32 R15, RZ, RZ, RZ ;  /* 0x000000ffff0f1224 */ /* 0x000fc800078e00ff */
[----:B------:R-:W2:Y:S01]  /*0860*/  @!P1 LDC R13, c[0x0][0xc] ;  /* 0x00000300ff0d9b82 */ /* 0x000ea20000000800 */
[----:B0-----:R-:W-:Y:S01]  /*0870*/  ULDC UR4, c[0x0][0xc] ;  /* 0x0000030000047ab9 */ /* 0x001fe20000000800 */
[----:B------:R-:W-:Y:S01]  /*0880*/  ULDC UR5, c[0x0][0x10] ;  /* 0x0000040000057ab9 */ /* 0x000fe20000000800 */
[----:B------:R-:W-:Y:S01]  /*0890*/  ULDC UR6, c[0x0][0x14] ;  /* 0x0000050000067ab9 */ /* 0x000fe20000000800 */
[----:B------:R-:W-:-:S04]  /*08a0*/  UIMAD.WIDE.U32 UR4, UR4, UR5, URZ ;  /* 0x00000005040472a5 */ /* 0x000fc8000f8e003f */
[----:B------:R-:W-:Y:S02]  /*08b0*/  UIMAD.WIDE.U32 UR38, UR4, UR6, URZ ;  /* 0x00000006042672a5 */ /* 0x000fe4000f8e003f */
[----:B------:R-:W-:-:S04]  /*08c0*/  UIMAD UR41, UR5, UR6, URZ ;  /* 0x00000006052972a4 */ /* 0x000fc8000f8e023f */
[----:B------:R-:W-:Y:S01]  /*08d0*/  UIADD3 UR41, UR39, UR41, URZ ;  /* 0x0000002927297290 */ /* 0x000fe2000fffe03f */
[----:B-1----:R-:W-:-:S04]  /*08e0*/  @P1 IMAD.WIDE.U32 R16, R17, UR8, R4 ;  /* 0x0000000811101c25 */ /* 0x002fc8000f8e0004 */
[----:B------:R-:W-:Y:S02]  /*08f0*/  @P1 IMAD.IADD R17, R17, 0x1, R15 ;  /* 0x0000000111111824 */ /* 0x000fe400078e020f */
[----:B--2---:R-:W-:-:S04]  /*0900*/  @!P1 IMAD.WIDE.U32 R8, R4, R13, R8 ;  /* 0x0000000d04089225 */ /* 0x004fc800078e0008 */
[----:B------:R-:W-:Y:S02]  /*0910*/  @!P1 IMAD.MOV.U32 R16, RZ, RZ, R8 ;  /* 0x000000ffff109224 */ /* 0x000fe400078e0008 */
[----:B------:R-:W-:Y:S01]  /*0920*/  @!P1 IMAD.MOV.U32 R17, RZ, RZ, R9 ;  /* 0x000000ffff119224 */ /* 0x000fe200078e0009 */
[----:B------:R-:W-:Y:S06]  /*0930*/  @!P2 BRA `(.L_x_5) ;  /* 0x00000000000ca947 */ /* 0x000fec0003800000 */
[----:B------:R-:W-:Y:S01]  /*0940*/  UCGABAR_WAIT ;  /* 0x0000000000007dc7 */ /* 0x000fe20008000000 */
[----:B------:R-:W-:Y:S01]  /*0950*/  CCTL.IVALL ;  /* 0x00000000ff00798f */ /* 0x000fe20002000000 */
[----:B------:R-:W-:Y:S05]  /*0960*/  BRA `(.L_x_6) ;  /* 0x0000000000047947 */ /* 0x000fea0003800000 */
.L_x_5:
[----:B------:R-:W-:Y:S06]  /*0970*/  BAR.SYNC.DEFER_BLOCKING 0x0 ;  /* 0x0000000000007b1d */ /* 0x000fec0000010000 */
.L_x_6:
[----:B------:R-:W-:Y:S05]  /*0980*/  @!P3 BRA `(.L_x_7) ;  /* 0x000000700084b947 */ /* 0x000fea0003800000 */
[----:B------:R-:W-:-:S13]  /*0990*/  ISETP.GT.U32.AND P0, PT, R10, 0x1, PT ;  /* 0x000000010a00780c */ /* 0x000fda0003f04070 */
[----:B------:R-:W-:Y:S05]  /*09a0*/  @P0 EXIT ;  /* 0x000000000000094d */ /* 0x000fea0003800000 */
[----:B------:R-:W-:Y:S01]  /*09b0*/  ULDC.64 UR4, c[0x0][0x650] ;  /* 0x0001940000047ab9 */ /* 0x000fe20000000a00 */
[----:B------:R-:W-:Y:S01]  /*09c0*/  PRMT R0, RZ, 0x7610, R0 ;  /* 0x00007610ff007816 */ /* 0x000fe20000000000 */
[----:B------:R-:W-:Y:S01]  /*09d0*/  IMAD.MOV.U32 R111, RZ, RZ, -0x1 ;  /* 0xffffffffff6f7424 */ /* 0x000fe200078e00ff */
[----:B------:R-:W-:Y:S01]  /*09e0*/  ISETP.GE.U32.AND P0, PT, R16, UR4, PT ;  /* 0x0000000410007c0c */ /* 0x000fe2000bf06070 */
[----:B------:R-:W-:Y:S02]  /*09f0*/  IMAD.MOV.U32 R103, RZ, RZ, -0x1 ;  /* 0xffffffffff677424 */ /* 0x000fe400078e00ff */
[----:B------:R-:W-:Y:S01]  /*0a00*/  IMAD.MOV.U32 R23, RZ, RZ, -0x1 ;  /* 0xffffffffff177424 */ /* 0x000fe200078e00ff */
[----:B------:R-:W-:-:S13]  /*0a10*/  ISETP.GE.U32.AND.EX P0, PT, R17, UR5, PT, P0 ;  /* 0x0000000511007c0c */ /* 0x000fda000bf06100 */
[----:B------:R-:W-:Y:S05]  /*0a20*/  @P0 BRA `(.L_x_8) ;  /* 0x00000004002c0947 */ /* 0x000fea0003800000 */
[----:B------:R-:W0:Y:S01]  /*0a30*/  LDC.64 R24, c[0x0][0x628] ;  /* 0x00018a00ff187b82 */ /* 0x000e220000000a00 */
[----:B------:R-:W-:Y:S02]  /*0a40*/  IMAD.MOV.U32 R8, RZ, RZ, R16 ;  /* 0x000000ffff087224 */ /* 0x000fe400078e0010 */
[----:B------:R-:W-:-:S05]  /*0a50*/  IMAD.MOV.U32 R9, RZ, RZ, R17 ;  /* 0x000000ffff097224 */ /* 0x000fca00078e0011 */
[----:B------:R-:W1:Y:S08]  /*0a60*/  LDC R0, c[0x0][0x630] ;  /* 0x00018c00ff007b82 */ /* 0x000e700000000800 */
[----:B------:R-:W2:Y:S01]  /*0a70*/  LDC.64 R26, c[0x0][0x620] ;  /* 0x00018800ff1a7b82 */ /* 0x000ea20000000a00 */
[----:B0-----:R-:W-:-:S04]  /*0a80*/  ISETP.NE.U32.AND P0, PT, R24, RZ, PT ;  /* 0x000000ff1800720c */ /* 0x001fc80003f05070 */
[----:B------:R-:W-:-:S13]  /*0a90*/  ISETP.NE.AND.EX P0, PT, R25, RZ, PT, P0 ;  /* 0x000000ff1900720c */ /* 0x000fda0003f05300 */
[----:B-12---:R-:W-:Y:S05]  /*0aa0*/  @!P0 BRA `(.L_x_9) ;  /* 0x0000000000288947 */ /* 0x006fea0003800000 */
[----:B------:R-:W0:Y:S02]  /*0ab0*/  LDC R15, c[0x0][0x634] ;  /* 0x00018d00ff0f7b82 */ /* 0x000e240000000800 */
[----:B0-----:R-:W-:-:S05]  /*0ac0*/  IADD3 R15, P0, R16, R15, RZ ;  /* 0x0000000f100f7210 */ /* 0x001fca0007f1e0ff */
[----:B------:R-:W-:-:S04]  /*0ad0*/  IMAD.X R21, RZ, RZ, R17, P0 ;  /* 0x000000ffff157224 */ /* 0x000fc800000e0611 */
[----:B------:R-:W-:-:S04]  /*0ae0*/  IMAD.WIDE.U32 R8, R21, R24, RZ ;  /* 0x0000001815087225 */ /* 0x000fc800078e00ff */
[----:B------:R-:W-:-:S04]  /*0af0*/  IMAD.WIDE.U32 R12, P0, R15, R25, R8 ;  /* 0x000000190f0c7225 */ /* 0x000fc80007800008 */
[----:B------:R-:W-:-:S04]  /*0b00*/  IMAD.WIDE.U32 R8, R15, R24, RZ ;  /* 0x000000180f087225 */ /* 0x000fc800078e00ff */
[----:B------:R-:W-:Y:S01]  /*0b10*/  IMAD.X R15, RZ, RZ, RZ, P0 ;  /* 0x000000ffff0f7224 */ /* 0x000fe200000e06ff */
[----:B------:R-:W-:Y:S01]  /*0b20*/  IADD3 RZ, P0, R9, R12, RZ ;  /* 0x0000000c09ff7210 */ /* 0x000fe20007f1e0ff */
[----:B------:R-:W-:-:S04]  /*0b30*/  IMAD.MOV.U32 R14, RZ, RZ, R13 ;  /* 0x000000ffff0e7224 */ /* 0x000fc800078e000d */
[----:B------:R-:W-:-:S08]  /*0b40*/  IMAD.WIDE.U32.X R8, R21, R25, R14, P0 ;  /* 0x0000001915087225 */ /* 0x000fd000000e040e */
.L_x_9:
[----:B------:R-:W0:Y:S01]  /*0b50*/  LDC.64 R28, c[0x0][0x640] ;  /* 0x00019000ff1c7b82 */ /* 0x000e220000000a00 */
[--C-:B------:R-:W-:Y:S01]  /*0b60*/  SHF.R.U64 R30, R8, R0, R9.reuse ;  /* 0x00000000081e7219 */ /* 0x100fe20000001209 */
[----:B------:R-:W-:Y:S01]  /*0b70*/  IMAD R20, R7, R20, R4 ;  /* 0x0000001407147224 */ /* 0x000fe200078e0204 */
[----:B------:R-:W-:Y:S02]  /*0b80*/  SHF.R.U32.HI R0, RZ, R0, R9 ;  /* 0x00000000ff007219 */ /* 0x000fe40000011609 */
[----:B------:R-:W-:-:S03]  /*0b90*/  IADD3 R5, P0, RZ, -R30, RZ ;  /* 0x8000001eff057210 */ /* 0x000fc60007f1e0ff */
[----:B------:R-:W1:Y:S02]  /*0ba0*/  LDC R12, c[0x0][0x618] ;  /* 0x00018600ff0c7b82 */ /* 0x000e640000000800 */
[----:B------:R-:W-:-:S04]  /*0bb0*/  IMAD.X R9, RZ, RZ, ~R0, P0 ;  /* 0x000000ffff097224 */ /* 0x000fc800000e0e00 */
[-C--:B------:R-:W-:Y:S02]  /*0bc0*/  IMAD R0, R9, R26.reuse, RZ ;  /* 0x0000001a09007224 */ /* 0x080fe400078e02ff */
[----:B------:R-:W2:Y:S01]  /*0bd0*/  LDC R14, c[0x0][0x608] ;  /* 0x00018200ff0e7b82 */ /* 0x000ea20000000800 */
[----:B------:R-:W-:-:S04]  /*0be0*/  IMAD.WIDE.U32 R8, R5, R26, R16 ;  /* 0x0000001a05087225 */ /* 0x000fc800078e0010 */
[----:B------:R-:W-:Y:S02]  /*0bf0*/  IMAD R5, R5, R27, R0 ;  /* 0x0000001b05057224 */ /* 0x000fe400078e0200 */
[----:B------:R-:W-:Y:S01]  /*0c00*/  IMAD.MOV.U32 R27, RZ, RZ, 0x1 ;  /* 0x00000001ff1b7424 */ /* 0x000fe200078e00ff */
[----:B------:R-:W3:Y:S01]  /*0c10*/  LDC R24, c[0x0][0x658] ;  /* 0x00019600ff187b82 */ /* 0x000ee20000000800 */
[----:B------:R-:W-:Y:S01]  /*0c20*/  IMAD.IADD R5, R9, 0x1, R5 ;  /* 0x0000000109057824 */ /* 0x000fe200078e0205 */
[----:B0-----:R-:W-:Y:S01]  /*0c30*/  ISETP.NE.U32.AND P0, PT, R28, RZ, PT ;  /* 0x000000ff1c00720c */ /* 0x001fe20003f05070 */
[----:B------:R-:W-:-:S03]  /*0c40*/  IMAD.MOV.U32 R9, RZ, RZ, -0x1 ;  /* 0xffffffffff097424 */ /* 0x000fc600078e00ff */
[----:B------:R-:W-:Y:S02]  /*0c50*/  ISETP.NE.AND.EX P0, PT, R29, RZ, PT, P0 ;  /* 0x000000ff1d00720c */ /* 0x000fe40003f05300 */
[----:B------:R-:W0:Y:S01]  /*0c60*/  LDC R21, c[0x0][0x600] ;  /* 0x00018000ff157b82 */ /* 0x000e220000000800 */
[-CC-:B-1----:R-:W-:Y:S02]  /*0c70*/  SHF.R.U64 R10, R8, R12.reuse, R5.reuse ;  /* 0x0000000c080a7219 */ /* 0x182fe40000001205 */
[----:B------:R-:W-:-:S05]  /*0c80*/  SHF.R.U32.HI R5, RZ, R12, R5 ;  /* 0x0000000cff057219 */ /* 0x000fca0000011605 */
[----:B------:R-:W1:Y:S01]  /*0c90*/  LDC R23, c[0x0][0x648] ;  /* 0x00019200ff177b82 */ /* 0x000e620000000800 */
[-CC-:B--2---:R-:W-:Y:S02]  /*0ca0*/  SHF.R.U64 R32, R10, R14.reuse, R5.reuse ;  /* 0x0000000e0a207219 */ /* 0x184fe40000001205 */
[----:B------:R-:W-:-:S05]  /*0cb0*/  SHF.R.U32.HI R5, RZ, R14, R5 ;  /* 0x0000000eff057219 */ /* 0x000fca0000011605 */
[----:B------:R-:W2:Y:S01]  /*0cc0*/  LDC R25, c[0x0][0x638] ;  /* 0x00018e00ff197b82 */ /* 0x000ea20000000800 */
[-CC-:B---3--:R-:W-:Y:S02]  /*0cd0*/  SHF.R.U64 R14, R32, R24.reuse, R5.reuse ;  /* 0x00000018200e7219 */ /* 0x188fe40000001205 */
[-C--:B------:R-:W-:Y:S02]  /*0ce0*/  SHF.L.U32 R0, R9, R24.reuse, RZ ;  /* 0x0000001809007219 */ /* 0x080fe400000006ff */
[----:B------:R-:W-:Y:S01]  /*0cf0*/  SHF.R.U32.HI R5, RZ, R24, R5 ;  /* 0x00000018ff057219 */ /* 0x000fe20000011605 */
[----:B------:R-:W-:Y:S01]  /*0d00*/  IMAD.MOV.U32 R4, RZ, RZ, R14 ;  /* 0x000000ffff047224 */ /* 0x000fe200078e000e */
[----:B------:R-:W-:Y:S01]  /*0d10*/  LOP3.LUT R7, RZ, R0, RZ, 0x33, !PT ;  /* 0x00000000ff077212 */ /* 0x000fe200078e33ff */
[----:B------:R-:W3:Y:S01]  /*0d20*/  LDC R26, c[0x0][0x610] ;  /* 0x00018400ff1a7b82 */ /* 0x000ee20000000800 */
[----:B------:R-:W-:Y:S05]  /*0d30*/  @!P0 BRA `(.L_x_10) ;  /* 0x0000000000288947 */ /* 0x000fea0003800000 */
[----:B------:R-:W4:Y:S02]  /*0d40*/  LDC R13, c[0x0][0x64c] ;  /* 0x00019300ff0d7b82 */ /* 0x000f240000000800 */
[----:B----4-:R-:W-:-:S05]  /*0d50*/  IADD3 R13, P0, R14, R13, RZ ;  /* 0x0000000d0e0d7210 */ /* 0x010fca0007f1e0ff */
        /* <DEDUP_REMOVED lines=8> */
.L_x_10:
[----:B-1----:R-:W-:Y:S01]  /*0de0*/  SHF.R.U64 R4, R4, R23, R5 ;  /* 0x0000001704047219 */ /* 0x002fe20000001205 */
[----:B0-----:R-:W-:Y:S01]  /*0df0*/  VIADD R5, R21, 0xffffffff ;  /* 0xffffffff15057836 */ /* 0x001fe20000000000 */
[----:B------:R-:W-:Y:S01]  /*0e00*/  SHF.L.U32 R0, R27, R24, RZ ;  /* 0x000000181b007219 */ /* 0x000fe200000006ff */
[----:B------:R-:W-:Y:S01]  /*0e10*/  IMAD.MOV.U32 R23, RZ, RZ, R30 ;  /* 0x000000ffff177224 */ /* 0x000fe200078e001e */
[----:B------:R-:W-:Y:S01]  /*0e20*/  LOP3.LUT R7, R32, R7, RZ, 0xc0, !PT ;  /* 0x0000000720077212 */ /* 0x000fe200078ec0ff */
[----:B------:R-:W-:Y:S01]  /*0e30*/  IMAD.MOV R8, RZ, RZ, -R4 ;  /* 0x000000ffff087224 */ /* 0x000fe200078e0a04 */
[----:B------:R-:W-:Y:S02]  /*0e40*/  SEL R3, R3, R20, !P1 ;  /* 0x0000001403037207 */ /* 0x000fe40004800000 */
[----:B------:R-:W-:Y:S01]  /*0e50*/  LOP3.LUT R5, R10, R5, RZ, 0xc0, !PT ;  /* 0x000000050a057212 */ /* 0x000fe200078ec0ff */
[----:B------:R-:W-:Y:S02]  /*0e60*/  IMAD R4, R0, R4, R7 ;  /* 0x0000000400047224 */ /* 0x000fe400078e0207 */
[----:B--2---:R-:W-:-:S02]  /*0e70*/  IMAD R0, R8, R25, R14 ;  /* 0x0000001908007224 */ /* 0x004fc400078e020e */
[----:B---3--:R-:W-:Y:S02]  /*0e80*/  IMAD R3, R4, R26, R3 ;  /* 0x0000001a04037224 */ /* 0x008fe400078e0203 */
[----:B------:R-:W-:Y:S02]  /*0e90*/  IMAD.MOV.U32 R7, RZ, RZ, 0x1 ;  /* 0x00000001ff077424 */ /* 0x000fe400078e00ff */
[----:B------:R-:W-:-:S03]  /*0ea0*/  IMAD R4, R0, R21, R5 ;  /* 0x0000001500047224 */ /* 0x000fc600078e0205 */
[----:B------:R-:W-:Y:S02]  /*0eb0*/  PRMT R0, R7, 0x7610, R0 ;  /* 0x0000761007007816 */ /* 0x000fe40000000000 */
[----:B------:R-:W-:Y:S02]  /*0ec0*/  SEL R103, R4, R3, !P1 ;  /* 0x0000000304677207 */ /* 0x000fe40004800000 */
[----:B------:R-:W-:-:S07]  /*0ed0*/  SEL R111, R3, R4, !P1 ;  /* 0x00000004036f7207 */ /* 0x000fce0004800000 */
.L_x_8:
[----:B------:R-:W-:-:S08]  /*0ee0*/  NOP ;  /* 0x0000000000007918 */ /* 0x000fd00000000000 */
[----:B------:R-:W0:Y:S02]  /*0ef0*/  USETMAXREG.TRY_ALLOC.CTAPOOL UP0, 0xe8 ;  /* 0x000000e8000079c8 */ /* 0x000e240008000600 */
[----:B0-----:R-:W-:-:S13]  /*0f00*/  PLOP3.LUT P0, PT, PT, PT, UP0, 0x80, 0x0 ;  /* 0x000000000000781c */ /* 0x001fda0003f0f008 */
[----:B------:R-:W-:Y:S05]  /*0f10*/  @!P0 BRA `(.L_x_8) ;  /* 0xfffffffc00f08947 */ /* 0x000fea000383ffff */
[----:B------:R-:W-:Y:S01]  /*0f20*/  ULDC.64 UR4, c[0x0][0x598] ;  /* 0x0001660000047ab9 */ /* 0x000fe20000000a00 */
[----:B------:R-:W-:Y:S01]  /*0f30*/  ULDC.64 UR36, c[0x0][0x208] ;  /* 0x0000820000247ab9 */ /* 0x000fe20000000a00 */
[----:B------:R-:W-:-:S04]  /*0f40*/  ISETP.NE.U32.AND P0, PT, RZ, UR4, PT ;  /* 0x00000004ff007c0c */ /* 0x000fc8000bf05070 */
[----:B------:R-:W-:-:S13]  /*0f50*/  ISETP.NE.AND.EX P0, PT, RZ, UR5, PT, P0 ;  /* 0x00000005ff007c0c */ /* 0x000fda000bf05300 */
[----:B------:R-:W-:Y:S05]  /*0f60*/  @!P0 BRA `(.L_x_11) ;  /* 0x00000000001c8947 */ /* 0x000fea0003800000 */
[----:B------:R-:W0:Y:S02]  /*0f70*/  LDC.64 R4, c[0x0][0x598] ;  /* 0x00016600ff047b82 */ /* 0x000e240000000a00 */
[----:B0-----:R-:W2:Y:S02]  /*0f80*/  LDG.E.64 R4, desc[UR36][R4.64] ;  /* 0x0000002404047981 */ /* 0x001ea4000c1e1b00 */
[----:B--2---:R-:W-:-:S04]  /*0f90*/  ISETP.NE.U32.AND P0, PT, R4, RZ, PT ;  /* 0x000000ff0400720c */ /* 0x004fc80003f05070 */
[----:B------:R-:W-:-:S13]  /*0fa0*/  ISETP.NE.AND.EX P0, PT, R5, RZ, PT, P0 ;  /* 0x000000ff0500720c */ /* 0x000fda0003f05300 */
[----:B------:R-:W-:Y:S05]  /*0fb0*/  @!P0 BRA `(.L_x_11) ;  /* 0x0000000000088947 */ /* 0x000fea0003800000 */
[----:B------:R0:W5:Y:S01]  /*0fc0*/  LD.E R90, desc[UR36][R4.64] ;  /* 0x00000024045a7980 */ /* 0x000162000c101900 */
[----:B------:R-:W-:Y:S05]  /*0fd0*/  BRA `(.L_x_12) ;  /* 0x0000000000247947 */ /* 0x000fea0003800000 */
.L_x_11:
[----:B------:R-:W-:Y:S02]  /*0fe0*/  ULDC.64 UR4, c[0x0][0x588] ;  /* 0x0001620000047ab9 */ /* 0x000fe40000000a00 */
[----:B------:R-:W-:-:S04]  /*0ff0*/  ISETP.NE.U32.AND P0, PT, RZ, UR4, PT ;  /* 0x00000004ff007c0c */ /* 0x000fc8000bf05070 */
[----:B------:R-:W-:-:S13]  /*1000*/  ISETP.NE.AND.EX P0, PT, RZ, UR5, PT, P0 ;  /* 0x00000005ff007c0c */ /* 0x000fda000bf05300 */
[----:B------:R-:W-:Y:S05]  /*1010*/  @!P0 BRA `(.L_x_13) ;  /* 0x00000000000c8947 */ /* 0x000fea0003800000 */
[----:B------:R-:W0:Y:S02]  /*1020*/  LDC.64 R90, c[0x0][0x588] ;  /* 0x00016200ff5a7b82 */ /* 0x000e240000000a00 */
[----:B0-----:R1:W5:Y:S01]  /*1030*/  LDG.E R90, desc[UR36][R90.64] ;  /* 0x000000245a5a7981 */ /* 0x001362000c1e1900 */
[----:B------:R-:W-:Y:S05]  /*1040*/  BRA `(.L_x_12) ;  /* 0x0000000000087947 */ /* 0x000fea0003800000 */
.L_x_13:
[----:B------:R-:W-:Y:S02]  /*1050*/  ULDC UR4, c[0x0][0x580] ;  /* 0x0001600000047ab9 */ /* 0x000fe40000000800 */
[----:B------:R-:W-:-:S07]  /*1060*/  IMAD.U32 R90, RZ, RZ, UR4 ;  /* 0x00000004ff5a7e24 */ /* 0x000fce000f8e00ff */
.L_x_12:
[----:B------:R-:W-:Y:S02]  /*1070*/  ULDC.64 UR4, c[0x0][0x5a0] ;  /* 0x0001680000047ab9 */ /* 0x000fe40000000a00 */
[----:B------:R-:W-:-:S04]  /*1080*/  ISETP.NE.U32.AND P0, PT, RZ, UR4, PT ;  /* 0x00000004ff007c0c */ /* 0x000fc8000bf05070 */
[----:B------:R-:W-:-:S13]  /*1090*/  ISETP.NE.AND.EX P0, PT, RZ, UR5, PT, P0 ;  /* 0x00000005ff007c0c */ /* 0x000fda000bf05300 */
[----:B------:R-:W-:Y:S05]  /*10a0*/  @!P0 BRA `(.L_x_14) ;  /* 0x00000000001c8947 */ /* 0x000fea0003800000 */
[----:B0-----:R-:W0:Y:S02]  /*10b0*/  LDC.64 R4, c[0x0][0x5a0] ;  /* 0x00016800ff047b82 */ /* 0x001e240000000a00 */
[----:B0-----:R-:W2:Y:S02]  /*10c0*/  LDG.E.64 R4, desc[UR36][R4.64] ;  /* 0x0000002404047981 */ /* 0x001ea4000c1e1b00 */
[----:B--2---:R-:W-:-:S04]  /*10d0*/  ISETP.NE.U32.AND P0, PT, R4, RZ, PT ;  /* 0x000000ff0400720c */ /* 0x004fc80003f05070 */
[----:B------:R-:W-:-:S13]  /*10e0*/  ISETP.NE.AND.EX P0, PT, R5, RZ, PT, P0 ;  /* 0x000000ff0500720c */ /* 0x000fda0003f05300 */
[----:B------:R-:W-:Y:S05]  /*10f0*/  @!P0 BRA `(.L_x_14) ;  /* 0x0000000000088947 */ /* 0x000fea0003800000 */
[----:B-1----:R0:W5:Y:S01]  /*1100*/  LD.E R91, desc[UR36][R4.64] ;  /* 0x00000024045b7980 */ /* 0x002162000c101900 */
[----:B------:R-:W-:Y:S05]  /*1110*/  BRA `(.L_x_15) ;  /* 0x0000000000247947 */ /* 0x000fea0003800000 */
.L_x_14:
[----:B------:R-:W-:Y:S02]  /*1120*/  ULDC.64 UR4, c[0x0][0x590] ;  /* 0x0001640000047ab9 */ /* 0x000fe40000000a00 */
[----:B------:R-:W-:-:S04]  /*1130*/  ISETP.NE.U32.AND P0, PT, RZ, UR4, PT ;  /* 0x00000004ff007c0c */ /* 0x000fc8000bf05070 */
[----:B------:R-:W-:-:S13]  /*1140*/  ISETP.NE.AND.EX P0, PT, RZ, UR5, PT, P0 ;  /* 0x00000005ff007c0c */ /* 0x000fda000bf05300 */
[----:B------:R-:W-:Y:S05]  /*1150*/  @!P0 BRA `(.L_x_16) ;  /* 0x00000000000c8947 */ /* 0x000fea0003800000 */
[----:B0-----:R-:W1:Y:S02]  /*1160*/  LDC.64 R4, c[0x0][0x590] ;  /* 0x00016400ff047b82 */ /* 0x001e640000000a00 */
[----:B-1----:R1:W5:Y:S01]  /*1170*/  LDG.E R91, desc[UR36][R4.64] ;  /* 0x00000024045b7981 */ /* 0x002362000c1e1900 */
[----:B------:R-:W-:Y:S05]  /*1180*/  BRA `(.L_x_15) ;  /* 0x0000000000087947 */ /* 0x000fea0003800000 */
.L_x_16:
[----:B------:R-:W-:Y:S02]  /*1190*/  ULDC UR4, c[0x0][0x584] ;  /* 0x0001610000047ab9 */ /* 0x000fe40000000800 */
[----:B-1----:R-:W-:-:S07]  /*11a0*/  IMAD.U32 R91, RZ, RZ, UR4 ;  /* 0x00000004ff5b7e24 */ /* 0x002fce000f8e00ff */
.L_x_15:
[----:B------:R-:W-:-:S13]  /*11b0*/  LOP3.LUT P0, RZ, R0, 0xff, RZ, 0xc0, !PT ;  /* 0x000000ff00ff7812 */ /* 0x000fda000780c0ff */
[----:B------:R-:W-:Y:S05]  /*11c0*/  @!P0 EXIT ;  /* 0x000000000000894d */ /* 0x000fea0003800000 */
[----:B------:R-:W2:Y:S01]  /*11d0*/  LDC R93, c[0x0][0x658] ;  /* 0x00019600ff5d7b82 */ /* 0x000ea20000000800 */
[----:B------:R-:W-:Y:S01]  /*11e0*/  ULDC.64 UR6, c[0x0][0x288] ;  /* 0x0000a20000067ab9 */ /* 0x000fe20000000a00 */
[----:B------:R-:W-:Y:S01]  /*11f0*/  LOP3.LUT R6, R6, 0x1, RZ, 0xc0, !PT ;  /* 0x0000000106067812 */ /* 0x000fe200078ec0ff */
[----:B------:R-:W-:Y:S01]  /*1200*/  UIADD3 UR4, UR7, 0x7f, URZ ;  /* 0x0000007f07047890 */ /* 0x000fe2000fffe03f */
[----:B------:R-:W-:Y:S01]  /*1210*/  SHF.R.U32.HI R0, RZ, 0x2, R98 ;  /* 0x00000002ff007819 */ /* 0x000fe20000011662 */
[----:B------:R-:W-:Y:S01]  /*1220*/  IMAD.U32 R3, RZ, RZ, UR6 ;  /* 0x00000006ff037e24 */ /* 0x000fe2000f8e00ff */
[----:B------:R-:W-:Y:S01]  /*1230*/  SHF.R.U32.HI R11, RZ, 0x1, R11 ;  /* 0x00000001ff0b7819 */ /* 0x000fe2000001160b */
[----:B------:R-:W-:Y:S01]  /*1240*/  USHF.R.S32.HI UR5, URZ, 0x1f, UR4 ;  /* 0x0000001f3f057899 */ /* 0x000fe20008011404 */
[----:B------:R-:W3:Y:S01]  /*1250*/  LDC.64 R96, c[0x0][0x5c8] ;  /* 0x00017200ff607b82 */ /* 0x000ee20000000a00 */
[----:B------:R-:W-:Y:S01]  /*1260*/  LOP3.LUT R92, R98, 0x3, RZ, 0xc0, !PT ;  /* 0x00000003625c7812 */ /* 0x000fe200078ec0ff */
[----:B01----:R-:W-:Y:S01]  /*1270*/  IMAD.SHL.U32 R5, R6, 0x40, RZ ;  /* 0x0000004006057824 */ /* 0x003fe200078e00ff */
[----:B------:R-:W-:Y:S01]  /*1280*/  LOP3.LUT R0, R0, 0x7, RZ, 0xc0, !PT ;  /* 0x0000000700007812 */ /* 0x000fe200078ec0ff */
[----:B------:R-:W-:Y:S01]  /*1290*/  ULEA.HI UR5, UR5, UR4, URZ, 0x7 ;  /* 0x0000000405057291 */ /* 0x000fe2000f8f383f */
[----:B------:R-:W-:Y:S01]  /*12a0*/  LOP3.LUT R11, R11, 0x30, RZ, 0xc0, !PT ;  /* 0x000000300b0b7812 */ /* 0x000fe200078ec0ff */
[----:B------:R-:W-:Y:S01]  /*12b0*/  IMAD R92, R92, -0x2, R3 ;  /* 0xfffffffe5c5c7824 */ /* 0x000fe200078e0203 */
[--C-:B------:R-:W-:Y:S01]  /*12c0*/  LOP3.LUT R88, R5, 0x40, R0.reuse, 0xe2, !PT ;  /* 0x0000004005587812 */ /* 0x100fe200078ee200 */
[----:B------:R-:W0:Y:S01]  /*12d0*/  LDC R100, c[0x0][0x600] ;  /* 0x00018000ff647b82 */ /* 0x000e220000000800 */
[----:B------:R-:W-:Y:S01]  /*12e0*/  IADD3 R3, RZ, -R11, -R0 ;  /* 0x8000000bff037210 */ /* 0x000fe20007ffe800 */
[----:B------:R-:W-:Y:S01]  /*12f0*/  IMAD.MOV.U32 R0, RZ, RZ, -0x1 ;  /* 0xffffffffff007424 */ /* 0x000fe200078e00ff */
[----:B------:R-:W-:Y:S01]  /*1300*/  USHF.R.S32.HI UR43, URZ, 0x7, UR5 ;  /* 0x000000073f2b7899 */ /* 0x000fe20008011405 */
[----:B------:R-:W-:Y:S01]  /*1310*/  IMAD.MOV.U32 R4, RZ, RZ, 0x1 ;  /* 0x00000001ff047424 */ /* 0x000fe200078e00ff */
[----:B------:R-:W-:Y:S01]  /*1320*/  LOP3.LUT R99, R98, 0x80, RZ, 0xc0, !PT ;  /* 0x0000008062637812 */ /* 0x000fe200078ec0ff */
[----:B------:R-:W-:Y:S01]  /*1330*/  IMAD R3, R6, -0x40, R3 ;  /* 0xffffffc006037824 */ /* 0x000fe200078e0203 */
[----:B------:R-:W-:Y:S01]  /*1340*/  UISETP.LT.AND UP0, UPT, UR43, 0x1, UPT ;  /* 0x000000012b00788c */ /* 0x000fe2000bf01270 */
[----:B--2---:R-:W-:Y:S01]  /*1350*/  SHF.L.U32 R0, R0, R93, RZ ;  /* 0x0000005d00007219 */ /* 0x004fe200000006ff */
[----:B------:R-:W-:Y:S01]  /*1360*/  ULDC UR4, c[0x0][0x284] ;  /* 0x0000a10000047ab9 */ /* 0x000fe20000000800 */
[----:B------:R-:W-:Y:S01]  /*1370*/  LOP3.LUT R88, R88, R11, RZ, 0xfc, !PT ;  /* 0x0000000b58587212 */ /* 0x000fe200078efcff */
[----:B------:R-:W-:Y:S01]  /*1380*/  USEL UR44, UR43, 0x1, UP0 ;  /* 0x000000012b2c7887 */ /* 0x000fe20008000000 */
[----:B------:R-:W-:Y:S01]  /*1390*/  SHF.L.U32 R93, R4, R93, RZ ;  /* 0x0000005d045d7219 */ /* 0x000fe200000006ff */
[----:B------:R-:W-:Y:S01]  /*13a0*/  IMAD.SHL.U32 R98, R98, 0x2, RZ ;  /* 0x0000000262627824 */ /* 0x000fe200078e00ff */
[----:B------:R-:W-:Y:S01]  /*13b0*/  LOP3.LUT R118, R18, 0x1, RZ, 0xfc, !PT ;  /* 0x0000000112767812 */ /* 0x000fe200078efcff */
[----:B------:R-:W-:Y:S01]  /*13c0*/  VIADD R102, R3, UR4 ;  /* 0x0000000403667c36 */ /* 0x000fe20008000000 */
[C-C-:B---3--:R-:W-:Y:S01]  /*13d0*/  SHF.L.U64.HI R94, R96.reuse, 0x7, R97.reuse ;  /* 0x00000007605e7819 */ /* 0x148fe20000010261 */
[----:B------:R-:W-:Y:S01]  /*13e0*/  IMAD.MOV.U32 R89, RZ, RZ, RZ ;  /* 0x000000ffff597224 */ /* 0x000fe200078e00ff */
[C---:B------:R-:W-:Y:S01]  /*13f0*/  SHF.L.U64.HI R95, R96.reuse, 0x3, R97 ;  /* 0x00000003605f7819 */ /* 0x040fe20000010261 */
[C---:B------:R-:W-:Y:S01]  /*1400*/  IMAD.SHL.U32 R97, R96.reuse, 0x80, RZ ;  /* 0x0000008060617824 */ /* 0x040fe200078e00ff */
[----:B------:R-:W-:Y:S01]  /*1410*/  SHF.R.U32.HI R99, RZ, 0x7, R99 ;  /* 0x00000007ff637819 */ /* 0x000fe20000011663 */
[----:B------:R-:W-:Y:S01]  /*1420*/  IMAD.SHL.U32 R96, R96, 0x8, RZ ;  /* 0x0000000860607824 */ /* 0x000fe200078e00ff */
[----:B------:R-:W-:Y:S01]  /*1430*/  LOP3.LUT R101, RZ, R0, RZ, 0x33, !PT ;  /* 0x00000000ff657212 */ /* 0x000fe200078e33ff */
[----:B------:R-:W-:Y:S01]  /*1440*/  UIADD3 UR44, UR43, -UR44, URZ ;  /* 0x8000002c2b2c7290 */ /* 0x000fe2000fffe03f */
[----:B0-----:R-:W-:Y:S01]  /*1450*/  VIADD R100, R100, 0xffffffff ;  /* 0xffffffff64647836 */ /* 0x001fe20000000000 */
[----:B------:R-:W-:Y:S01]  /*1460*/  UMOV UR40, URZ ;  /* 0x0000003f00287c82 */ /* 0x000fe20008000000 */
[----:B------:R-:W-:-:S09]  /*1470*/  UMOV UR42, URZ ;  /* 0x0000003f002a7c82 */ /* 0x000fd20008000000 */
.L_x_160:
[----:B0-----:R-:W0:Y:S01]  /*1480*/  SHFL.IDX PT, R0, R99, RZ, 0x1f ;  /* 0x00001fff63007589 */ /* 0x001e2200000e0000 */
[----:B-1----:R-:W1:Y:S01]  /*1490*/  S2UR UR7, SR_CgaCtaId ;  /* 0x00000000000779c3 */ /* 0x002e620000008800 */
[----:B------:R-:W-:Y:S01]  /*14a0*/  UMOV UR6, 0x400 ;  /* 0x0000040000067882 */ /* 0x000fe20000000000 */
[----:B0-----:R-:W-:Y:S01]  /*14b0*/  R2UR UR4, R0 ;  /* 0x00000000000472ca */ /* 0x001fe200000e0000 */
[----:B-1----:R-:W-:-:S12]  /*14c0*/  ULEA UR6, UR7, UR6, 0x18 ;  /* 0x0000000607067291 */ /* 0x002fd8000f8ec03f */
[----:B------:R-:W-:-:S04]  /*14d0*/  ULEA.HI UR5, UR4, UR4, URZ, 0x1 ;  /* 0x0000000404057291 */ /* 0x000fc8000f8f083f */
[----:B------:R-:W-:-:S04]  /*14e0*/  ULOP3.LUT UR5, UR5, 0x7fffe, URZ, 0xc0, !UPT ;  /* 0x0007fffe05057892 */ /* 0x000fc8000f8ec03f */
[----:B------:R-:W-:-:S03]  /*14f0*/  UIADD3 UR5, UR4, -UR5, URZ ;  /* 0x8000000504057290 */ /* 0x000fc6000fffe03f */
[----:B------:R-:W-:Y:S01]  /*1500*/  ULDC UR4, c[0x0][0x28c] ;  /* 0x0000a30000047ab9 */ /* 0x000fe20000000800 */
[----:B------:R-:W-:Y:S01]  /*1510*/  ULEA UR5, UR5, UR6, 0xd ;  /* 0x0000000605057291 */ /* 0x000fe2000f8e683f */
[----:B------:R-:W-:-:S03]  /*1520*/  ISETP.LT.AND P0, PT, RZ, UR4, PT ;  /* 0x00000004ff007c0c */ /* 0x000fc6000bf01270 */
[----:B------:R-:W-:-:S04]  /*1530*/  UIADD3 UR5, UR5, 0x100, URZ ;  /* 0x0000010005057890 */ /* 0x000fc8000fffe03f */
[----:B------:R-:W-:-:S04]  /*1540*/  USHF.R.U32.HI UR5, URZ, 0x4, UR5 ;  /* 0x000000043f057899 */ /* 0x000fc80008011605 */
[----:B------:R-:W-:-:S04]  /*1550*/  ULOP3.LUT UR5, UR5, 0x3fff, URZ, 0xc0, !UPT ;  /* 0x00003fff05057892 */ /* 0x000fc8000f8ec03f */
[----:B------:R-:W-:Y:S01]  /*1560*/  ULOP3.LUT UR45, UR5, 0x10000, URZ, 0xfc, !UPT ;  /* 0x00010000052d7892 */ /* 0x000fe2000f8efc3f */
[----:B--2345:R-:W-:Y:S11]  /*1570*/  @P0 BRA `(.L_x_17) ;  /* 0x0000000000400947 */ /* 0x03cff60003800000 */
[----:B------:R-:W-:Y:S01]  /*1580*/  MOV R0, 0x0 ;  /* 0x0000000000007802 */ /* 0x000fe20000000f00 */
[----:B------:R-:W-:Y:S01]  /*1590*/  ULDC.64 UR4, c[0x4][0x68] ;  /* 0x01001a0000047ab9 */ /* 0x000fe20000000a00 */
[----:B------:R-:W-:Y:S01]  /*15a0*/  ULDC.64 UR6, c[0x4][0x8] ;  /* 0x0100020000067ab9 */ /* 0x000fe20000000a00 */
[----:B------:R-:W-:Y:S01]  /*15b0*/  IMAD.U32 R4, RZ, RZ, UR4 ;  /* 0x00000004ff047e24 */ /* 0x000fe2000f8e00ff */
[----:B------:R0:W1:Y:S01]  /*15c0*/  LDC.64 R14, c[0x4][R0] ;  /* 0x01000000000e7b82 */ /* 0x0000620000000a00 */
[----:B------:R-:W-:Y:S01]  /*15d0*/  IMAD.U32 R5, RZ, RZ, UR5 ;  /* 0x00000005ff057e24 */ /* 0x000fe2000f8e00ff */
[----:B------:R-:W-:Y:S01]  /*15e0*/  ULDC.64 UR4, c[0x4][0x70] ;  /* 0x01001c0000047ab9 */ /* 0x000fe20000000a00 */
[----:B------:R-:W-:Y:S02]  /*15f0*/  IMAD.U32 R10, RZ, RZ, UR6 ;  /* 0x00000006ff0a7e24 */ /* 0x000fe4000f8e00ff */
[----:B------:R-:W-:Y:S02]  /*1600*/  IMAD.U32 R6, RZ, RZ, UR4 ;  /* 0x00000004ff067e24 */ /* 0x000fe4000f8e00ff */
[----:B------:R-:W-:-:S02]  /*1610*/  IMAD.U32 R7, RZ, RZ, UR5 ;  /* 0x00000005ff077e24 */ /* 0x000fc4000f8e00ff */
[----:B------:R-:W-:Y:S02]  /*1620*/  IMAD.U32 R11, RZ, RZ, UR7 ;  /* 0x00000007ff0b7e24 */ /* 0x000fe4000f8e00ff */
[----:B------:R-:W-:Y:S02]  /*1630*/  IMAD.MOV.U32 R8, RZ, RZ, 0x1e1 ;  /* 0x000001e1ff087424 */ /* 0x000fe400078e00ff */
[----:B------:R-:W-:Y:S02]  /*1640*/  IMAD.MOV.U32 R12, RZ, RZ, 0x1 ;  /* 0x00000001ff0c7424 */ /* 0x000fe400078e00ff */
[----:B0-----:R-:W-:-:S07]  /*1650*/  IMAD.MOV.U32 R13, RZ, RZ, RZ ;  /* 0x000000ffff0d7224 */ /* 0x001fce00078e00ff */
[----:B------:R-:W-:-:S07]  /*1660*/  LEPC R20, `(.L_x_17) ;  /* 0x000000001014794e */ /* 0x000fce0000000000 */
[----:B-1---5:R-:W-:Y:S05]  /*1670*/  CALL.ABS.NOINC R14 ;  /* 0x000000000e007343 */ /* 0x022fea0003c00000 */
.L_x_17:
[----:B------:R-:W-:-:S13]  /*1680*/  ISETP.NE.AND P0, PT, R118, 0x3, PT ;  /* 0x000000037600780c */ /* 0x000fda0003f05270 */
[----:B------:R-:W-:Y:S05]  /*1690*/  @!P0 BRA `(.L_x_18) ;  /* 0x0000000000048947 */ /* 0x000fea0003800000 */
[----:B------:R-:W-:Y:S01]  /*16a0*/  BPT.TRAP 0x1 ;  /* 0x000000040000795c */ /* 0x000fe20000300000 */
.L_x_18:
[----:B------:R-:W0:Y:S01]  /*16b0*/  S2UR UR5, SR_CgaCtaId ;  /* 0x00000000000579c3 */ /* 0x000e220000008800 */
[----:B------:R-:W-:Y:S01]  /*16c0*/  UMOV UR4, 0x400 ;  /* 0x0000040000047882 */ /* 0x000fe20000000000 */
[----:B------:R-:W-:Y:S02]  /*16d0*/  IMAD.U32 R0, RZ, RZ, UR40 ;  /* 0x00000028ff007e24 */ /* 0x000fe4000f8e00ff */
[----:B------:R-:W-:-:S03]  /*16e0*/  IMAD.U32 R3, RZ, RZ, UR42 ;  /* 0x0000002aff037e24 */ /* 0x000fc6000f8e00ff */
[----:B------:R-:W-:Y:S01]  /*16f0*/  SHF.L.U32 R0, R0, 0x1f, RZ ;  /* 0x0000001f00007819 */ /* 0x000fe200000006ff */
[----:B0-----:R-:W-:-:S06]  /*1700*/  ULEA UR4, UR5, UR4, 0x18 ;  /* 0x0000000405047291 */ /* 0x001fcc000f8ec03f */
[----:B------:R-:W-:-:S04]  /*1710*/  IMAD.U32 R6, RZ, RZ, UR4 ;  /* 0x00000004ff067e24 */ /* 0x000fc8000f8e00ff */
[----:B------:R-:W-:-:S04]  /*1720*/  IMAD R3, R3, 0x8, R6 ;  /* 0x0000000803037824 */ /* 0x000fc800078e0206 */
[----:B------:R0:W1:Y:S01]  /*1730*/  SYNCS.PHASECHK.TRANS64.TRYWAIT P1, [R3+URZ], R0 ;  /* 0x00000000030075a7 */ /* 0x000062000802017f */
[----:B------:R-:W-:Y:S05]  /*1740*/  @!P0 BRA `(.L_x_19) ;  /* 0x0000000000048947 */ /* 0x000fea0003800000 */
[----:B------:R-:W-:Y:S01]  /*1750*/  BPT.TRAP 0x1 ;  /* 0x000000040000795c */ /* 0x000fe20000300000 */
.L_x_19:
[----:B------:R-:W-:-:S05]  /*1760*/  IMAD.U32 R4, RZ, RZ, UR44 ;  /* 0x0000002cff047e24 */ /* 0x000fca000f8e00ff */
[----:B------:R-:W-:Y:S01]  /*1770*/  ISETP.GE.AND P2, PT, R4, 0x1, PT ;  /* 0x000000010400780c */ /* 0x000fe20003f46270 */
[----:B-1----:R-:W-:-:S12]  /*1780*/  @P1 BRA `(.L_x_20) ;  /* 0x0000000000081947 */ /* 0x002fd80003800000 */
[----:B------:R-:W1:Y:S02]  /*1790*/  SYNCS.PHASECHK.TRANS64.TRYWAIT P1, [R3+URZ], R0 ;  /* 0x00000000030075a7 */ /* 0x000e64000802017f */
[----:B-1----:R-:W-:Y:S05]  /*17a0*/  @!P1 BRA `(.L_x_21) ;  /* 0x0000007800789947 */ /* 0x002fea0003800000 */
.L_x_20:
[----:B------:R-:W-:Y:S05]  /*17b0*/  WARPSYNC.ALL ;  /* 0x0000000000007948 */ /* 0x000fea0003800000 */
[----:B------:R-:W-:Y:S01]  /*17c0*/  R2UR UR4, R6 ;  /* 0x00000000060472ca */ /* 0x000fe200000e0000 */
[----:B------:R-:W-:Y:S01]  /*17d0*/  ULEA UR8, UR42, UR45, 0xc ;  /* 0x0000002d2a087291 */ /* 0x000fe2000f8e603f */
[----:B------:R-:W-:Y:S01]  /*17e0*/  WARPGROUP.ARRIVE ;  /* 0x00000000000079c5 */ /* 0x000fe20000000000 */
[----:B------:R-:W-:Y:S01]  /*17f0*/  UMOV UR9, 0x40000040 ;  /* 0x4000004000097882 */ /* 0x000fe20000000000 */
[----:B------:R-:W-:Y:S01]  /*1800*/  UMOV UR11, 0x40000040 ;  /* 0x40000040000b7882 */ /* 0x000fe20000000000 */
[----:B------:R-:W-:Y:S01]  /*1810*/  UIADD3 UR12, UR8, 0x400, URZ ;  /* 0x00000400080c7890 */ /* 0x000fe2000fffe03f */
[----:B------:R-:W-:Y:S01]  /*1820*/  UMOV UR15, UR11 ;  /* 0x0000000b000f7c82 */ /* 0x000fe20008000000 */
[----:B------:R-:W-:Y:S01]  /*1830*/  UMOV UR13, 0x40000040 ;  /* 0x40000040000d7882 */ /* 0x000fe20000000000 */
[----:B------:R-:W-:-:S05]  /*1840*/  UIADD3 UR5, UR8, 0x402, URZ ;  /* 0x0000040208057890 */ /* 0x000fca000fffe03f */
[----:B------:R-:W-:-:S04]  /*1850*/  UIADD3 UR4, UR4, 0x20100, URZ ;  /* 0x0002010004047890 */ /* 0x000fc8000fffe03f */
[----:B------:R-:W-:-:S04]  /*1860*/  USHF.R.U32.HI UR4, URZ, 0x4, UR4 ;  /* 0x000000043f047899 */ /* 0x000fc80008011604 */
[----:B------:R-:W-:-:S04]  /*1870*/  ULOP3.LUT UR4, UR4, 0x3fff, URZ, 0xc0, !UPT ;  /* 0x00003fff04047892 */ /* 0x000fc8000f8ec03f */
[----:B------:R-:W-:-:S04]  /*1880*/  ULOP3.LUT UR4, UR4, 0x10000, URZ, 0xfc, !UPT ;  /* 0x0001000004047892 */ /* 0x000fc8000f8efc3f */
[----:B------:R-:W-:-:S07]  /*1890*/  ULEA UR6, UR42, UR4, 0xa ;  /* 0x000000042a067291 */ /* 0x000fce000f8e503f */
[----:B------:R-:W-:Y:S02]  /*18a0*/  UMOV UR10, UR6 ;  /* 0x00000006000a7c82 */ /* 0x000fe40008000000 */
[----:B------:R-:W-:Y:S01]  /*18b0*/  HGMMA.64x64x16.F32 R56, gdesc[UR8], RZ, !UPT, gsb0 ;  /* 0x00e00000083879f0 */ /* 0x000fe2000c0008ff */
[----:B------:R-:W-:Y:S01]  /*18c0*/  UMOV UR14, UR10 ;  /* 0x0000000a000e7c82 */ /* 0x000fe20008000000 */
[----:B------:R-:W-:Y:S01]  /*18d0*/  UIADD3 UR10, UR6, 0x206, URZ ;  /* 0x00000206060a7890 */ /* 0x000fe2000fffe03f */
[----:B------:R-:W-:Y:S01]  /*18e0*/  UMOV UR9, 0x40000040 ;  /* 0x4000004000097882 */ /* 0x000fe20000000000 */
[----:B------:R-:W-:Y:S01]  /*18f0*/  UMOV UR11, 0x40000040 ;  /* 0x40000040000b7882 */ /* 0x000fe20000000000 */
[----:B------:R-:W-:Y:S02]  /*1900*/  WARPGROUP.DEPBAR.LE gsb0, 0x0 ;  /* 0x00008000000079c5 */ /* 0x000fe40000010000 */
[----:B------:R-:W-:-:S06]  /*1910*/  WARPGROUP.ARRIVE ;  /* 0x00000000000079c5 */ /* 0x000fcc0000000000 */
[----:B------:R-:W-:Y:S01]  /*1920*/  HGMMA.64x64x16.F32 R24, gdesc[UR12], RZ, !UPT, gsb0 ;  /* 0x00e000000c1879f0 */ /* 0x000fe2000c0008ff */
[----:B------:R-:W-:Y:S02]  /*1930*/  UIADD3 UR12, UR8, 0x2, URZ ;  /* 0x00000002080c7890 */ /* 0x000fe4000fffe03f */
[----:B------:R-:W-:Y:S01]  /*1940*/  UIADD3 UR14, UR6, 0x2, URZ ;  /* 0x00000002060e7890 */ /* 0x000fe2000fffe03f */
[----:B------:R-:W-:Y:S01]  /*1950*/  UMOV UR13, 0x40000040 ;  /* 0x40000040000d7882 */ /* 0x000fe20000000000 */
[----:B------:R-:W-:Y:S01]  /*1960*/  UMOV UR15, 0x40000040 ;  /* 0x40000040000f7882 */ /* 0x000fe20000000000 */
[----:B------:R-:W-:Y:S02]  /*1970*/  WARPGROUP.DEPBAR.LE gsb0, 0x0 ;  /* 0x00008000000079c5 */ /* 0x000fe40000010000 */
[----:B------:R-:W-:-:S06]  /*1980*/  WARPGROUP.ARRIVE ;  /* 0x00000000000079c5 */ /* 0x000fcc0000000000 */
[----:B------:R-:W-:Y:S01]  /*1990*/  HGMMA.64x64x16.F32 R56, gdesc[UR12], R56, gsb0 ;  /* 0x00e000000c3879f0 */ /* 0x000fe20008000838 */
[----:B------:R-:W-:Y:S01]  /*19a0*/  UMOV UR12, UR5 ;  /* 0x00000005000c7c82 */ /* 0x000fe20008000000 */
[----:B------:R-:W-:Y:S01]  /*19b0*/  UMOV UR13, 0x40000040 ;  /* 0x40000040000d7882 */ /* 0x000fe20000000000 */
[----:B------:R-:W-:Y:S01]  /*19c0*/  UIADD3 UR5, UR8, 0x404, URZ ;  /* 0x0000040408057890 */ /* 0x000fe2000fffe03f */
[----:B------:R-:W-:Y:S02]  /*19d0*/  WARPGROUP.DEPBAR.LE gsb0, 0x0 ;  /* 0x00008000000079c5 */ /* 0x000fe40000010000 */
[----:B------:R-:W-:-:S06]  /*19e0*/  WARPGROUP.ARRIVE ;  /* 0x00000000000079c5 */ /* 0x000fcc0000000000 */
[----:B------:R-:W-:Y:S01]  /*19f0*/  HGMMA.64x64x16.F32 R24, gdesc[UR12], R24, gsb0 ;  /* 0x00e000000c1879f0 */ /* 0x000fe20008000818 */
        /* <DEDUP_REMOVED lines=56> */
[----:B------:R-:W-:Y:S01]  /*1d80*/  UIADD3 UR6, UR8, 0xc06, URZ ;  /* 0x00000c0608067890 */ /* 0x000fe2000fffe03f */
[----:B------:R-:W-:Y:S02]  /*1d90*/  WARPGROUP.DEPBAR.LE gsb0, 0x0 ;  /* 0x00008000000079c5 */ /* 0x000fe40000010000 */
[----:B------:R-:W-:-:S06]  /*1da0*/  WARPGROUP.ARRIVE ;  /* 0x00000000000079c5 */ /* 0x000fcc0000000000 */
[----:B------:R-:W-:Y:S01]  /*1db0*/  HGMMA.64x64x16.F32 R56, gdesc[UR12], R56, gsb0 ;  /* 0x00e000000c3879f0 */ /* 0x000fe20008000838 */
[----:B------:R-:W-:Y:S01]  /*1dc0*/  UMOV UR12, UR5 ;  /* 0x00000005000c7c82 */ /* 0x000fe20008000000 */
[----:B------:R-:W-:Y:S01]  /*1dd0*/  UMOV UR13, 0x40000040 ;  /* 0x40000040000d7882 */ /* 0x000fe20000000000 */
[----:B------:R-:W-:-:S07]  /*1de0*/  UIADD3 UR5, UR8, 0x806, URZ ;  /* 0x0000080608057890 */ /* 0x000fce000fffe03f */
[----:B------:R-:W-:Y:S01]  /*1df0*/  UMOV UR8, UR5 ;  /* 0x0000000500087c82 */ /* 0x000fe20008000000 */
[----:B------:R-:W-:Y:S02]  /*1e00*/  WARPGROUP.DEPBAR.LE gsb0, 0x0 ;  /* 0x00008000000079c5 */ /* 0x000fe40000010000 */
[----:B------:R-:W-:-:S06]  /*1e10*/  WARPGROUP.ARRIVE ;  /* 0x00000000000079c5 */ /* 0x000fcc0000000000 */
[----:B------:R-:W-:Y:S03]  /*1e20*/  HGMMA.64x64x16.F32 R24, gdesc[UR12], R24, gsb0 ;  /* 0x00e000000c1879f0 */ /* 0x000fe60008000818 */
[----:B------:R-:W-:Y:S02]  /*1e30*/  WARPGROUP.DEPBAR.LE gsb0, 0x0 ;  /* 0x00008000000079c5 */ /* 0x000fe40000010000 */
[----:B------:R-:W-:-:S06]  /*1e40*/  WARPGROUP.ARRIVE ;  /* 0x00000000000079c5 */ /* 0x000fcc0000000000 */
[----:B------:R-:W-:Y:S01]  /*1e50*/  HGMMA.64x64x16.F32 R56, gdesc[UR8], R56, gsb0 ;  /* 0x00e00000083879f0 */ /* 0x000fe20008000838 */
[----:B------:R-:W-:Y:S01]  /*1e60*/  UMOV UR8, UR6 ;  /* 0x0000000600087c82 */ /* 0x000fe20008000000 */
[----:B------:R-:W-:Y:S01]  /*1e70*/  UMOV UR9, 0x40000040 ;  /* 0x4000004000097882 */ /* 0x000fe20000000000 */
[----:B------:R-:W-:Y:S02]  /*1e80*/  WARPGROUP.DEPBAR.LE gsb0, 0x0 ;  /* 0x00008000000079c5 */ /* 0x000fe40000010000 */
[----:B------:R-:W-:-:S06]  /*1e90*/  WARPGROUP.ARRIVE ;  /* 0x00000000000079c5 */ /* 0x000fcc0000000000 */
[----:B------:R-:W-:Y:S03]  /*1ea0*/  HGMMA.64x64x16.F32 R24, gdesc[UR8], R24, gsb0 ;  /* 0x00e00000081879f0 */ /* 0x000fe60008000818 */
[----:B------:R-:W-:Y:S02]  /*1eb0*/  WARPGROUP.DEPBAR.LE gsb0, 0x0 ;  /* 0x00008000000079c5 */ /* 0x000fe40000010000 */
[----:B------:R-:W-:Y:S05]  /*1ec0*/  @!P2 BRA `(.L_x_22) ;  /* 0x000000080058a947 */ /* 0x000fea0003800000 */
[----:B------:R-:W-:Y:S01]  /*1ed0*/  UIADD3 UR5, UR42, 0x1, URZ ;  /* 0x000000012a057890 */ /* 0x000fe2000fffe03f */
[----:B01----:R-:W-:Y:S02]  /*1ee0*/  IMAD.U32 R0, RZ, RZ, UR44 ;  /* 0x0000002cff007e24 */ /* 0x003fe4000f8e00ff */
[----:B------:R-:W-:Y:S01]  /*1ef0*/  IMAD.U32 R3, RZ, RZ, UR42 ;  /* 0x0000002aff037e24 */ /* 0x000fe2000f8e00ff */
[----:B------:R-:W-:-:S04]  /*1f00*/  UISETP.NE.AND UP0, UPT, UR5, 0x2, UPT ;  /* 0x000000020500788c */ /* 0x000fc8000bf05270 */
[----:B------:R-:W-:Y:S02]  /*1f10*/  USEL UR6, URZ, 0x1, UP0 ;  /* 0x000000013f067887 */ /* 0x000fe40008000000 */
[----:B------:R-:W-:Y:S02]  /*1f20*/  USEL UR5, UR5, URZ, UP0 ;  /* 0x0000003f05057287 */ /* 0x000fe40008000000 */
[----:B------:R-:W-:-:S06]  /*1f30*/  ULOP3.LUT UR6, UR40, UR6, URZ, 0x3c, !UPT ;  /* 0x0000000628067292 */ /* 0x000fcc000f8e3c3f */
[----:B------:R-:W-:-:S07]  /*1f40*/  IMAD.U32 R7, RZ, RZ, UR6 ;  /* 0x00000006ff077e24 */ /* 0x000fce000f8e00ff */
.L_x_29:
[----:B------:R-:W-:Y:S05]  /*1f50*/  @!P0 BRA `(.L_x_23) ;  /* 0x0000000000048947 */ /* 0x000fea0003800000 */
[----:B------:R-:W-:Y:S01]  /*1f60*/  BPT.TRAP 0x1 ;  /* 0x000000040000795c */ /* 0x000fe20000300000 */
.L_x_23:
[----:B------:R-:W0:Y:S01]  /*1f70*/  S2UR UR7, SR_CgaCtaId ;  /* 0x00000000000779c3 */ /* 0x000e220000008800 */
[----:B------:R-:W-:Y:S01]  /*1f80*/  UMOV UR6, 0x400 ;  /* 0x0000040000067882 */ /* 0x000fe20000000000 */
[----:B------:R-:W-:Y:S01]  /*1f90*/  IMAD.U32 R5, RZ, RZ, UR5 ;  /* 0x00000005ff057e24 */ /* 0x000fe2000f8e00ff */
[----:B------:R-:W-:Y:S01]  /*1fa0*/  SHF.L.U32 R4, R7, 0x1f, RZ ;  /* 0x0000001f07047819 */ /* 0x000fe200000006ff */
[----:B0-----:R-:W-:-:S06]  /*1fb0*/  ULEA UR6, UR7, UR6, 0x18 ;  /* 0x0000000607067291 */ /* 0x001fcc000f8ec03f */
[----:B------:R-:W-:-:S04]  /*1fc0*/  IMAD.U32 R6, RZ, RZ, UR6 ;  /* 0x00000006ff067e24 */ /* 0x000fc8000f8e00ff */
[----:B------:R-:W-:-:S04]  /*1fd0*/  IMAD R5, R5, 0x8, R6 ;  /* 0x0000000805057824 */ /* 0x000fc800078e0206 */
[----:B------:R0:W1:Y:S01]  /*1fe0*/  SYNCS.PHASECHK.TRANS64.TRYWAIT P1, [R5+URZ], R4 ;  /* 0x00000004050075a7 */ /* 0x000062000802017f */
[----:B------:R-:W-:Y:S05]  /*1ff0*/  @!P0 BRA `(.L_x_24) ;  /* 0x0000000000048947 */ /* 0x000fea0003800000 */
[----:B------:R-:W-:Y:S01]  /*2000*/  BPT.TRAP 0x1 ;  /* 0x000000040000795c */ /* 0x000fe20000300000 */
.L_x_24:
[----:B-1----:R-:W-:Y:S05]  /*2010*/  @P1 BRA `(.L_x_25) ;  /* 0x0000000000081947 */ /* 0x002fea0003800000 */
[----:B------:R-:W1:Y:S02]  /*2020*/  SYNCS.PHASECHK.TRANS64.TRYWAIT P1, [R5+URZ], R4 ;  /* 0x00000004050075a7 */ /* 0x000e64000802017f */
[----:B-1----:R-:W-:Y:S05]  /*2030*/  @!P1 BRA `(.L_x_26) ;  /* 0x0000007000689947 */ /* 0x002fea0003800000 */
.L_x_25:
[----:B------:R-:W-:Y:S01]  /*2040*/  ULEA UR8, UR5, UR4, 0xa ;  /* 0x0000000405087291 */ /* 0x000fe2000f8e503f */
[----:B------:R-:W-:Y:S01]  /*2050*/  WARPGROUP.ARRIVE ;  /* 0x00000000000079c5 */ /* 0x000fe20000000000 */
[----:B------:R-:W-:Y:S01]  /*2060*/  ULEA UR6, UR5, UR45, 0xc ;  /* 0x0000002d05067291 */ /* 0x000fe2000f8e603f */
[----:B------:R-:W-:Y:S01]  /*2070*/  UMOV UR15, 0x40000040 ;  /* 0x40000040000f7882 */ /* 0x000fe20000000000 */
[----:B------:R-:W-:Y:S02]  /*2080*/  UMOV UR13, 0x40000040 ;  /* 0x40000040000d7882 */ /* 0x000fe40000000000 */
[----:B------:R-:W-:Y:S01]  /*2090*/  UIADD3 UR7, UR6, 0x400, URZ ;  /* 0x0000040006077890 */ /* 0x000fe2000fffe03f */
[----:B------:R-:W-:Y:S02]  /*20a0*/  UMOV UR14, UR8 ;  /* 0x00000008000e7c82 */ /* 0x000fe40008000000 */
[----:B------:R-:W-:Y:S01]  /*20b0*/  UMOV UR12, UR6 ;  /* 0x00000006000c7c82 */ /* 0x000fe20008000000 */
[----:B------:R-:W-:Y:S01]  /*20c0*/  UIADD3 UR10, UR8, 0x206, URZ ;  /* 0x00000206080a7890 */ /* 0x000fe2000fffe03f */
[----:B------:R-:W-:Y:S01]  /*20d0*/  HGMMA.64x64x16.F32 R56, gdesc[UR12], R56, gsb0 ;  /* 0x00e000000c3879f0 */ /* 0x000fe20008000838 */
[----:B------:R-:W-:Y:S01]  /*20e0*/  UMOV UR13, 0x40000040 ;  /* 0x40000040000d7882 */ /* 0x000fe20000000000 */
[----:B------:R-:W-:Y:S01]  /*20f0*/  UMOV UR12, UR7 ;  /* 0x00000007000c7c82 */ /* 0x000fe20008000000 */
[----:B------:R-:W-:Y:S01]  /*2100*/  UIADD3 UR7, UR6, 0x402, URZ ;  /* 0x0000040206077890 */ /* 0x000fe2000fffe03f */
[----:B------:R-:W-:Y:S01]  /*2110*/  UMOV UR11, 0x40000040 ;  /* 0x40000040000b7882 */ /* 0x000fe20000000000 */
[----:B------:R-:W-:Y:S01]  /*2120*/  UMOV UR9, 0x40000040 ;  /* 0x4000004000097882 */ /* 0x000fe20000000000 */
[----:B------:R-:W-:-:S02]  /*2130*/  WARPGROUP.DEPBAR.LE gsb0, 0x0 ;  /* 0x00008000000079c5 */ /* 0x000fc40000010000 */
        /* <DEDUP_REMOVED lines=71> */
[----:B------:R-:W-:Y:S02]  /*25b0*/  UIADD3 UR8, UR6, 0x806, URZ ;  /* 0x0000080606087890 */ /* 0x000fe4000fffe03f */
[----:B------:R-:W-:Y:S01]  /*25c0*/  UIADD3 UR6, UR6, 0xc06, URZ ;  /* 0x00000c0606067890 */ /* 0x000fe2000fffe03f */
        /* <DEDUP_REMOVED lines=18> */
[----:B------:R-:W-:Y:S01]  /*26f0*/  BPT.TRAP 0x1 ;  /* 0x000000040000795c */ /* 0x000fe20000300000 */
.L_x_27:
[----:B------:R-:W-:-:S13]  /*2700*/  ISETP.NE.AND P1, PT, R19, RZ, PT ;  /* 0x000000ff1300720c */ /* 0x000fda0003f25270 */
[----:B01----:R-:W-:-:S04]  /*2710*/  @P1 IMAD R4, R3, 0x8, R6 ;  /* 0x0000000803041824 */ /* 0x003fc800078e0206 */
[----:B------:R-:W-:-:S05]  /*2720*/  @P1 VIADD R5, R4, 0x10 ;  /* 0x0000001004051836 */ /* 0x000fca0000000000 */
[----:B------:R-:W-:-:S04]  /*2730*/  @P1 PRMT R5, R22, 0x654, R5 ;  /* 0x0000065416051816 */ /* 0x000fc80000000005 */
[----:B------:R0:W-:Y:S01]  /*2740*/  @P1 SYNCS.ARRIVE.TRANS64.RED.A1T0 RZ, [R5+URZ], RZ ;  /* 0x000000ff05ff19a7 */ /* 0x0001e2000810043f */
[----:B------:R-:W-:-:S13]  /*2750*/  ISETP.GT.U32.AND P1, PT, R18, 0x1, PT ;  /* 0x000000011200780c */ /* 0x000fda0003f24070 */
[----:B0-----:R-:W-:Y:S05]  /*2760*/  @P1 BRA `(.L_x_28) ;  /* 0x0000000000041947 */ /* 0x001fea0003800000 */
[----:B------:R-:W-:Y:S01]  /*2770*/  BPT.TRAP 0x1 ;  /* 0x000000040000795c */ /* 0x000fe20000300000 */
.L_x_28:
[----:B------:R-:W-:Y:S01]  /*2780*/  UIADD3 UR5, UR5, 0x1, URZ ;  /* 0x0000000105057890 */ /* 0x000fe2000fffe03f */
[C---:B------:R-:W-:Y:S01]  /*2790*/  ISETP.GT.AND P2, PT, R0.reuse, 0x1, PT ;  /* 0x000000010000780c */ /* 0x040fe20003f44270 */
[----:B------:R-:W-:Y:S02]  /*27a0*/  VIADD R3, R3, 0x1 ;  /* 0x0000000103037836 */ /* 0x000fe40000000000 */
[----:B------:R-:W-:Y:S01]  /*27b0*/  UISETP.NE.AND UP0, UPT, UR5, 0x2, UPT ;  /* 0x000000020500788c */ /* 0x000fe2000bf05270 */
[----:B------:R-:W-:Y:S02]  /*27c0*/  VIADD R0, R0, 0xffffffff ;  /* 0xffffffff00007836 */ /* 0x000fe40000000000 */
[C---:B------:R-:W-:Y:S01]  /*27d0*/  ISETP.NE.AND P1, PT, R3.reuse, 0x2, PT ;  /* 0x000000020300780c */ /* 0x040fe20003f25270 */
[----:B------:R-:W-:Y:S02]  /*27e0*/  USEL UR6, URZ, 0x1, UP0 ;  /* 0x000000013f067887 */ /* 0x000fe40008000000 */
[----:B------:R-:W-:Y:S01]  /*27f0*/  USEL UR5, UR5, URZ, UP0 ;  /* 0x0000003f05057287 */ /* 0x000fe20008000000 */
[----:B------:R-:W-:-:S03]  /*2800*/  SEL R3, R3, RZ, P1 ;  /* 0x000000ff03037207 */ /* 0x000fc60000800000 */
[----:B------:R-:W-:Y:S01]  /*2810*/  LOP3.LUT R7, R7, UR6, RZ, 0x3c, !PT ;  /* 0x0000000607077c12 */ /* 0x000fe2000f8e3cff */
[----:B------:R-:W-:Y:S07]  /*2820*/  @P2 BRA `(.L_x_29) ;  /* 0xfffffff400c82947 */ /* 0x000fee000383ffff */
.L_x_22:
[----:B01----:R-:W0:Y:S02]  /*2830*/  LDC R0, c[0x0][0x28c] ;  /* 0x0000a300ff007b82 */ /* 0x003e240000000800 */
[----:B0-----:R-:W-:-:S13]  /*2840*/  ISETP.GE.AND P1, PT, R0, 0x1, PT ;  /* 0x000000010000780c */ /* 0x001fda0003f26270 */
[----:B------:R-:W-:Y:S05]  /*2850*/  @!P1 BRA `(.L_x_30) ;  /* 0x0000000000389947 */ /* 0x000fea0003800000 */
[----:B------:R-:W-:Y:S05]  /*2860*/  @!P0 BRA `(.L_x_31) ;  /* 0x0000000000048947 */ /* 0x000fea0003800000 */
[----:B------:R-:W-:Y:S01]  /*2870*/  BPT.TRAP 0x1 ;  /* 0x000000040000795c */ /* 0x000fe20000300000 */
.L_x_31:
[----:B------:R-:W-:-:S13]  /*2880*/  ISETP.NE.AND P0, PT, R19, RZ, PT ;  /* 0x000000ff1300720c */ /* 0x000fda0003f05270 */
[----:B------:R-:W-:-:S05]  /*2890*/  VOTEU.ANY UP0, P0 ;  /* 0x00000000003f7886 */ /* 0x000fca0000000100 */
[----:B------:R-:W-:-:S06]  /*28a0*/  @UP0 UIADD3 UR4, UR44, UR42, URZ ;  /* 0x0000002a2c040290 */ /* 0x000fcc000fffe03f */
[----:B------:R-:W-:-:S04]  /*28b0*/  IMAD.U32 R0, RZ, RZ, UR4 ;  /* 0x00000004ff007e24 */ /* 0x000fc8000f8e00ff */
[----:B------:R-:W-:-:S05]  /*28c0*/  @P0 IMAD.SHL.U32 R0, R0, 0x8, RZ ;  /* 0x0000000800000824 */ /* 0x000fca00078e00ff */
[----:B------:R-:W-:-:S04]  /*28d0*/  @P0 LOP3.LUT R0, R0, 0x8, RZ, 0xc0, !PT ;  /* 0x0000000800000812 */ /* 0x000fc800078ec0ff */
[----:B------:R-:W-:-:S04]  /*28e0*/  @P0 IADD3 R3, R6, 0x10, R0 ;  /* 0x0000001006030810 */ /* 0x000fc80007ffe000 */
[----:B------:R-:W-:-:S04]  /*28f0*/  @P0 PRMT R3, R22, 0x654, R3 ;  /* 0x0000065416030816 */ /* 0x000fc80000000003 */
[----:B------:R0:W-:Y:S01]  /*2900*/  @P0 SYNCS.ARRIVE.TRANS64.RED.A1T0 RZ, [R3+URZ], RZ ;  /* 0x000000ff03ff09a7 */ /* 0x0001e2000810043f */
[----:B------:R-:W-:-:S13]  /*2910*/  ISETP.GT.U32.AND P0, PT, R18, 0x1, PT ;  /* 0x000000011200780c */ /* 0x000fda0003f04070 */
[----:B0-----:R-:W-:Y:S05]  /*2920*/  @P0 BRA `(.L_x_30) ;  /* 0x0000000000040947 */ /* 0x001fea0003800000 */
[----:B------:R-:W-:Y:S01]  /*2930*/  BPT.TRAP 0x1 ;  /* 0x000000040000795c */ /* 0x000fe20000300000 */
.L_x_30:
[----:B------:R-:W-:Y:S01]  /*2940*/  IMAD.SHL.U32 R103, R103, 0x40, RZ ;  /* 0x0000004067677824 */ /* 0x000fe200078e00ff */
[----:B------:R-:W-:Y:S01]  /*2950*/  ULDC UR6, c[0x0][0x288] ;  /* 0x0000a20000067ab9 */ /* 0x000fe20000000800 */
[----:B------:R-:W-:Y:S01]  /*2960*/  SHF.R.S32.HI R21, RZ, 0x1f, R23 ;  /* 0x0000001fff157819 */ /* 0x000fe20000011417 */
[----:B------:R-:W-:Y:S01]  /*2970*/  IMAD.SHL.U32 R3, R111, 0x100, RZ ;  /* 0x000001006f037824 */ /* 0x000fe200078e00ff */
[----:B------:R-:W-:Y:S01]  /*2980*/  ULDC.64 UR4, c[0x0][0x5d0] ;  /* 0x0001740000047ab9 */ /* 0x000fe20000000a00 */
[----:B------:R-:W-:Y:S01]  /*2990*/  LOP3.LUT R10, R103, 0x6, R98, 0xf8, !PT ;  /* 0x00000006670a7812 */ /* 0x000fe200078ef862 */
[----:B------:R-:W-:Y:S01]  /*29a0*/  IMAD.WIDE R110, R111, 0x100, R88 ;  /* 0x000001006f6e7825 */ /* 0x000fe200078e0258 */
[----:B------:R-:W-:Y:S01]  /*29b0*/  ISETP.GE.AND P0, PT, R103, UR6, PT ;  /* 0x0000000667007c0c */ /* 0x000fe2000bf06270 */
[----:B------:R-:W-:Y:S01]  /*29c0*/  ULDC UR6, c[0x0][0x284] ;  /* 0x0000a10000067ab9 */ /* 0x000fe20000000800 */
[----:B------:R-:W-:Y:S01]  /*29d0*/  SHF.R.S32.HI R11, RZ, 0x1f, R10 ;  /* 0x0000001fff0b7819 */ /* 0x000fe2000001140a */
[----:B------:R-:W-:Y:S01]  /*29e0*/  IMAD R0, R21, UR4, RZ ;  /* 0x0000000415007c24 */ /* 0x000fe2000f8e02ff */
[----:B------:R-:W-:-:S03]  /*29f0*/  ISETP.GE.OR P0, PT, R3, UR6, P0 ;  /* 0x0000000603007c0c */ /* 0x000fc60008706670 */
[C---:B------:R-:W-:Y:S02]  /*2a00*/  IMAD R7, R23.reuse, UR5, R0 ;  /* 0x0000000517077c24 */ /* 0x040fe4000f8e0200 */
[----:B------:R-:W-:Y:S01]  /*2a10*/  IMAD.WIDE.U32 R4, R23, UR4, R10 ;  /* 0x0000000417047c25 */ /* 0x000fe2000f8e000a */
[----:B------:R-:W-:-:S03]  /*2a20*/  ULDC.64 UR4, c[0x0][0x5c8] ;  /* 0x0001720000047ab9 */ /* 0x000fc60000000a00 */
[----:B------:R-:W-:Y:S02]  /*2a30*/  IMAD R9, R111, UR4, RZ ;  /* 0x000000046f097c24 */ /* 0x000fe4000f8e02ff */
[----:B------:R-:W-:Y:S02]  /*2a40*/  IMAD.IADD R5, R5, 0x1, R7 ;  /* 0x0000000105057824 */ /* 0x000fe400078e0207 */
[C---:B------:R-:W-:Y:S02]  /*2a50*/  IMAD R9, R110.reuse, UR5, R9 ;  /* 0x000000056e097c24 */ /* 0x040fe4000f8e0209 */
[----:B------:R-:W-:-:S04]  /*2a60*/  IMAD.WIDE.U32 R112, R110, UR4, R4 ;  /* 0x000000046e707c25 */ /* 0x000fc8000f8e0004 */
[----:B------:R-:W-:Y:S01]  /*2a70*/  IMAD.MOV.U32 R0, RZ, RZ, -0x1 ;  /* 0xffffffffff007424 */ /* 0x000fe200078e00ff */
[----:B------:R-:W-:Y:S06]  /*2a80*/  @P0 BRA `(.L_x_32) ;  /* 0x0000004800980947 */ /* 0x000fec0003800000 */
[----:B-----5:R-:W-:Y:S01]  /*2a90*/  FSETP.NEU.AND P1, PT, R91, RZ, PT ;  /* 0x000000ff5b00720b */ /* 0x020fe20003f2d000 */
[----:B------:R-:W-:Y:S01]  /*2aa0*/  IMAD.IADD R4, R92, 0x1, -R103 ;  /* 0x000000015c047824 */ /* 0x000fe200078e0a67 */
[----:B------:R-:W-:Y:S01]  /*2ab0*/  BSSY B0, `(.L_x_32) ;  /* 0x00004a3000007945 */ /* 0x000fe20003800000 */
[----:B------:R-:W-:Y:S02]  /*2ac0*/  IMAD.IADD R3, R102, 0x1, -R3 ;  /* 0x0000000166037824 */ /* 0x000fe400078e0a03 */
[----:B------:R-:W-:Y:S01]  /*2ad0*/  IMAD.IADD R115, R113, 0x1, R9 ;  /* 0x0000000171737824 */ /* 0x000fe200078e0209 */
[----:B------:R-:W-:-:S04]  /*2ae0*/  ISETP.GT.AND P6, PT, R4, RZ, PT ;  /* 0x000000ff0400720c */ /* 0x000fc80003fc4270 */
[----:B------:R-:W-:-:S03]  /*2af0*/  ISETP.GT.AND P0, PT, R3, RZ, P6 ;  /* 0x000000ff0300720c */ /* 0x000fc60003704270 */
[----:B------:R-:W-:Y:S10]  /*2b00*/  @!P1 BRA `(.L_x_33) ;  /* 0x0000003400089947 */ /* 0x000ff40003800000 */
[----:B------:R-:W0:Y:S01]  /*2b10*/  LDC.64 R14, c[0x0][0x5b8] ;  /* 0x00016e00ff0e7b82 */ /* 0x000e220000000a00 */
[----:B------:R-:W-:-:S07]  /*2b20*/  ULDC.64 UR4, c[0x0][0x5c0] ;  /* 0x0001700000047ab9 */ /* 0x000fce0000000a00 */
[----:B------:R-:W1:Y:S08]  /*2b30*/  LDC.64 R108, c[0x0][0x5b0] ;  /* 0x00016c00ff6c7b82 */ /* 0x000e700000000a00 */
[----:B------:R-:W2:Y:S01]  /*2b40*/  LDC.64 R12, c[0x0][0x5a8] ;  /* 0x00016a00ff0c7b82 */ /* 0x000ea20000000a00 */
[-C--:B0-----:R-:W-:Y:S02]  /*2b50*/  IMAD R6, R21, R14.reuse, RZ ;  /* 0x0000000e15067224 */ /* 0x081fe400078e02ff */
[----:B------:R-:W-:-:S04]  /*2b60*/  IMAD.WIDE.U32 R106, R23, R14, R10 ;  /* 0x0000000e176a7225 */ /* 0x000fc800078e000a */
[----:B------:R-:W-:Y:S02]  /*2b70*/  IMAD R103, R23, R15, R6 ;  /* 0x0000000f17677224 */ /* 0x000fe400078e0206 */
[-C--:B-1----:R-:W-:Y:S02]  /*2b80*/  IMAD R5, R111, R108.reuse, RZ ;  /* 0x0000006c6f057224 */ /* 0x082fe400078e02ff */
[----:B------:R-:W-:Y:S02]  /*2b90*/  IMAD.IADD R105, R107, 0x1, R103 ;  /* 0x000000016b697824 */ /* 0x000fe400078e0267 */
[----:B------:R-:W-:Y:S02]  /*2ba0*/  IMAD.MOV.U32 R104, RZ, RZ, R106 ;  /* 0x000000ffff687224 */ /* 0x000fe400078e006a */
[C---:B------:R-:W-:Y:S02]  /*2bb0*/  IMAD R113, R110.reuse, R109, R5 ;  /* 0x0000006d6e717224 */ /* 0x040fe400078e0205 */
[----:B------:R-:W-:-:S04]  /*2bc0*/  IMAD.WIDE.U32 R6, R110, R108, R104 ;  /* 0x0000006c6e067225 */ /* 0x000fc800078e0068 */
[----:B------:R-:W-:Y:S01]  /*2bd0*/  IMAD.IADD R5, R7, 0x1, R113 ;  /* 0x0000000107057824 */ /* 0x000fe200078e0271 */
[----:B--2---:R-:W-:-:S04]  /*2be0*/  LEA R8, P1, R6, R12, 0x1 ;  /* 0x0000000c06087211 */ /* 0x004fc800078208ff */
[----:B------:R-:W-:-:S05]  /*2bf0*/  LEA.HI.X R9, R6, R13, R5, 0x1, P1 ;  /* 0x0000000d06097211 */ /* 0x000fca00008f0c05 */
[----:B------:R0:W2:Y:S01]  /*2c00*/  @P0 LDG.E.LTC128B.U16 R5, desc[UR36][R8.64] ;  /* 0x0000002408050981 */ /* 0x0000a2000c1e1520 */
[----:B------:R-:W-:Y:S01]  /*2c10*/  ISETP.GT.AND P4, PT, R4, 0x1, PT ;  /* 0x000000010400780c */ /* 0x000fe20003f84270 */
[----:B------:R-:W-:Y:S01]  /*2c20*/  IMAD.WIDE.U32 R6, R110, R108, R10 ;  /* 0x0000006c6e067225 */ /* 0x000fe200078e000a */
[----:B------:R-:W-:Y:S02]  /*2c30*/  BSSY B1, `(.L_x_34) ;  /* 0x0000013000017945 */ /* 0x000fe40003800000 */
[----:B------:R-:W-:Y:S01]  /*2c40*/  P2R R119, PR, RZ, 0x10 ;  /* 0x00000010ff777803 */ /* 0x000fe20000000000 */
[----:B------:R-:W-:Y:S02]  /*2c50*/  IMAD.IADD R7, R113, 0x1, R7 ;  /* 0x0000000171077824 */ /* 0x000fe400078e0207 */
[----:B------:R-:W-:Y:S02]  /*2c60*/  IMAD.SHL.U32 R114, R108, 0x8, RZ ;  /* 0x000000086c727824 */ /* 0x000fe400078e00ff */
[----:B------:R-:W-:-:S04]  /*2c70*/  IMAD.WIDE.U32 R6, R23, R14, R6 ;  /* 0x0000000e17067225 */ /* 0x000fc800078e0006 */
[----:B------:R-:W-:Y:S01]  /*2c80*/  IMAD.IADD R7, R103, 0x1, R7 ;  /* 0x0000000167077824 */ /* 0x000fe200078e0207 */
[----:B0-----:R-:W-:-:S04]  /*2c90*/  LEA R8, P2, R6, R12, 0x1 ;  /* 0x0000000c06087211 */ /* 0x001fc800078408ff */
[----:B------:R-:W-:Y:S01]  /*2ca0*/  LEA.HI.X R9, R6, R13, R7, 0x1, P2 ;  /* 0x0000000d06097211 */ /* 0x000fe200010f0c07 */
[----:B--2---:R-:W-:-:S05]  /*2cb0*/  HADD2.F32 R20, -RZ, R5.H0_H0 ;  /* 0x20000005ff147230 */ /* 0x004fca0000004100 */
[----:B------:R-:W-:Y:S01]  /*2cc0*/  FMUL R15, R20, R91 ;  /* 0x0000005b140f7220 */ /* 0x000fe20000400000 */
[----:B------:R-:W-:-:S03]  /*2cd0*/  LEA R20, P1, R112, UR4, 0x1 ;  /* 0x0000000470147c11 */ /* 0x000fc6000f8208ff */
[----:B------:R-:W-:Y:S01]  /*2ce0*/  FFMA R15, R56, R90, R15 ;  /* 0x0000005a380f7223 */ /* 0x000fe2000000000f */
[----:B------:R-:W-:Y:S02]  /*2cf0*/  LEA.HI.X R21, R112, UR5, R115, 0x1, P1 ;  /* 0x0000000570157c11 */ /* 0x000fe400088f0c73 */
[----:B------:R-:W-:Y:S02]  /*2d00*/  ISETP.GT.AND P1, PT, R3, RZ, P4 ;  /* 0x000000ff0300720c */ /* 0x000fe40002724270 */
[----:B------:R-:W-:Y:S02]  /*2d10*/  F2FP.F16.F32.PACK_AB R15, RZ, R15 ;  /* 0x0000000fff0f723e */ /* 0x000fe400000000ff */
[----:B------:R-:W-:-:S03]  /*2d20*/  SHF.L.U64.HI R115, R108, 0x3, R109 ;  /* 0x000000036c737819 */ /* 0x000fc6000001026d */
[----:B------:R0:W-:Y:S06]  /*2d30*/  @P0 STG.E.U16 desc[UR36][R20.64], R15 ;  /* 0x0000000f14000986 */ /* 0x0001ec000c101524 */
[----:B------:R-:W-:Y:S05]  /*2d40*/  @!P1 BRA `(.L_x_35) ;  /* 0x0000000000049947 */ /* 0x000fea0003800000 */
[----:B------:R1:W5:Y:S02]  /*2d50*/  LDG.E.LTC128B.U16 R5, desc[UR36][R8.64+0x2] ;  /* 0x0000022408057981 */ /* 0x000364000c1e1520 */
.L_x_35:
[----:B------:R-:W-:Y:S05]  /*2d60*/  BSYNC B1 ;  /* 0x0000000000017941 */ /* 0x000fea0003800000 */
.L_x_34:
[----:B-----5:R-:W-:Y:S01]  /*2d70*/  HADD2.F32 R6, -RZ, R5.H0_H0 ;  /* 0x20000005ff067230 */ /* 0x020fe20000004100 */
[----:B------:R-:W-:Y:S01]  /*2d80*/  ISETP.GT.AND P0, PT, R3, 0x8, P6 ;  /* 0x000000080300780c */ /* 0x000fe20003704270 */
[----:B------:R-:W-:Y:S01]  /*2d90*/  IMAD.WIDE.U32 R116, R110, R108, R114 ;  /* 0x0000006c6e747225 */ /* 0x000fe200078e0072 */
[----:B0-----:R-:W-:-:S03]  /*2da0*/  PRMT R15, R5, 0x7610, R15 ;  /* 0x00007610050f7816 */ /* 0x001fc6000000000f */
[----:B------:R-:W-:Y:S01]  /*2db0*/  FMUL R6, R6, R91 ;  /* 0x0000005b06067220 */ /* 0x000fe20000400000 */
[----:B------:R-:W-:Y:S01]  /*2dc0*/  IMAD.IADD R113, R113, 0x1, R117 ;  /* 0x0000000171717824 */ /* 0x000fe200078e0275 */
[----:B------:R-:W-:Y:S02]  /*2dd0*/  IADD3 R7, P2, R106, R116, RZ ;  /* 0x000000746a077210 */ /* 0x000fe40007f5e0ff */
[----:B------:R-:W-:-:S03]  /*2de0*/  FFMA R57, R57, R90, R6 ;  /* 0x0000005a39397223 */ /* 0x000fc60000000006 */
[----:B------:R-:W-:Y:S01]  /*2df0*/  IMAD.X R56, R113, 0x1, R105, P2 ;  /* 0x0000000171387824 */ /* 0x000fe200010e0669 */
[C---:B------:R-:W-:Y:S02]  /*2e00*/  LEA R6, P2, R7.reuse, R12, 0x1 ;  /* 0x0000000c07067211 */ /* 0x040fe400078408ff */
[----:B------:R-:W-:Y:S02]  /*2e10*/  F2FP.F16.F32.PACK_AB R57, RZ, R57 ;  /* 0x00000039ff39723e */ /* 0x000fe400000000ff */
[----:B------:R-:W-:-:S03]  /*2e20*/  LEA.HI.X R7, R7, R13, R56, 0x1, P2 ;  /* 0x0000000d07077211 */ /* 0x000fc600010f0c38 */
[----:B------:R0:W-:Y:S04]  /*2e30*/  @P1 STG.E.U16 desc[UR36][R20.64+0x2], R57 ;  /* 0x0000023914001986 */ /* 0x0001e8000c101524 */
[----:B------:R-:W2:Y:S01]  /*2e40*/  @P0 LDG.E.LTC128B.U16 R15, desc[UR36][R6.64] ;  /* 0x00000024060f0981 */ /* 0x000ea2000c1e1520 */
[----:B------:R-:W-:Y:S01]  /*2e50*/  IMAD.SHL.U32 R121, R96, 0x2, RZ ;  /* 0x0000000260797824 */ /* 0x000fe200078e00ff */
[----:B------:R-:W-:Y:S01]  /*2e60*/  IADD3 R116, P1, R10, R116, RZ ;  /* 0x000000740a747210 */ /* 0x000fe20007f3e0ff */
[----:B------:R-:W-:Y:S01]  /*2e70*/  BSSY B1, `(.L_x_36) ;  /* 0x0000011000017945 */ /* 0x000fe20003800000 */
[----:B------:R-:W-:Y:S02]  /*2e80*/  SHF.L.U64.HI R123, R96, 0x1, R95 ;  /* 0x00000001607b7819 */ /* 0x000fe4000001025f */
[----:B------:R-:W-:Y:S01]  /*2e90*/  IADD3 R112, P2, R121, R20, RZ ;  /* 0x0000001479707210 */ /* 0x000fe20007f5e0ff */
[----:B------:R-:W-:Y:S01]  /*2ea0*/  IMAD.X R117, R11, 0x1, R113, P1 ;  /* 0x000000010b757824 */ /* 0x000fe200008e0671 */
[----:B------:R-:W-:-:S03]  /*2eb0*/  ISETP.GT.AND P1, PT, R3, 0x8, P4 ;  /* 0x000000080300780c */ /* 0x000fc60002724270 */
[----:B------:R-:W-:Y:S02]  /*2ec0*/  IMAD.X R113, R123, 0x1, R21, P2 ;  /* 0x000000017b717824 */ /* 0x000fe400010e0615 */
[----:B------:R-:W-:-:S04]  /*2ed0*/  IMAD.WIDE.U32 R116, R23, R14, R116 ;  /* 0x0000000e17747225 */ /* 0x000fc800078e0074 */
[----:B0-----:R-:W-:Y:S02]  /*2ee0*/  IMAD.IADD R57, R103, 0x1, R117 ;  /* 0x0000000167397824 */ /* 0x001fe400078e0275 */
[----:B--2---:R-:W-:-:S05]  /*2ef0*/  HADD2.F32 R56, -RZ, R15.H0_H0 ;  /* 0x2000000fff387230 */ /* 0x004fca0000004100 */
[----:B------:R-:W-:Y:S01]  /*2f00*/  FMUL R5, R56, R91 ;  /* 0x0000005b38057220 */ /* 0x000fe20000400000 */
[----:B------:R-:W-:-:S03]  /*2f10*/  LEA R56, P3, R116, R12, 0x1 ;  /* 0x0000000c74387211 */ /* 0x000fc600078608ff */
[----:B------:R-:W-:Y:S01]  /*2f20*/  FFMA R5, R58, R90, R5 ;  /* 0x0000005a3a057223 */ /* 0x000fe20000000005 */
[----:B------:R-:W-:-:S04]  /*2f30*/  LEA.HI.X R57, R116, R13, R57, 0x1, P3 ;  /* 0x0000000d74397211 */ /* 0x000fc800018f0c39 */
[----:B------:R-:W-:-:S05]  /*2f40*/  F2FP.F16.F32.PACK_AB R5, RZ, R5 ;  /* 0x00000005ff05723e */ /* 0x000fca00000000ff */
[----:B------:R0:W-:Y:S01]  /*2f50*/  @P0 STG.E.U16 desc[UR36][R112.64], R5 ;  /* 0x0000000570000986 */ /* 0x0001e2000c101524 */
[----:B------:R-:W-:Y:S05]  /*2f60*/  @!P1 BRA `(.L_x_37) ;  /* 0x0000000000049947 */ /* 0x000fea0003800000 */
[----:B------:R2:W5:Y:S02]  /*2f70*/  LDG.E.LTC128B.U16 R15, desc[UR36][R56.64+0x2] ;  /* 0x00000224380f7981 */ /* 0x000564000c1e1520 */
.L_x_37:
[----:B------:R-:W-:Y:S05]  /*2f80*/  BSYNC B1 ;  /* 0x0000000000017941 */ /* 0x000fea0003800000 */
.L_x_36:
[----:B-----5:R-:W-:Y:S01]  /*2f90*/  HADD2.F32 R6, -RZ, R15.H0_H0 ;  /* 0x2000000fff067230 */ /* 0x020fe20000004100 */
[----:B------:R-:W-:Y:S01]  /*2fa0*/  ISETP.GT.AND P4, PT, R4, 0x8, PT ;  /* 0x000000080400780c */ /* 0x000fe20003f84270 */
[----:B------:R-:W-:Y:S01]  /*2fb0*/  IMAD.MOV.U32 R58, RZ, RZ, R112 ;  /* 0x000000ffff3a7224 */ /* 0x000fe200078e0070 */
[----:B------:R-:W-:Y:S01]  /*2fc0*/  BSSY B1, `(.L_x_38) ;  /* 0x000000b000017945 */ /* 0x000fe20003800000 */
[----:B------:R-:W-:Y:S01]  /*2fd0*/  PRMT R116, R15, 0x7610, R116 ;  /* 0x000076100f747816 */ /* 0x000fe20000000074 */
[----:B------:R-:W-:Y:S01]  /*2fe0*/  FMUL R6, R6, R91 ;  /* 0x0000005b06067220 */ /* 0x000fe20000400000 */
[----:B------:R-:W-:Y:S02]  /*2ff0*/  ISETP.GT.AND P0, PT, R3, RZ, P4 ;  /* 0x000000ff0300720c */ /* 0x000fe40002704270 */
[----:B------:R-:W-:Y:S01]  /*3000*/  P2R R117, PR, RZ, 0x10 ;  /* 0x00000010ff757803 */ /* 0x000fe20000000000 */
[----:B------:R-:W-:Y:S01]  /*3010*/  FFMA R6, R59, R90, R6 ;  /* 0x0000005a3b067223 */ /* 0x000fe20000000006 */
[----:B------:R-:W-:-:S04]  /*3020*/  IMAD.MOV.U32 R59, RZ, RZ, R113 ;  /* 0x000000ffff3b7224 */ /* 0x000fc800078e0071 */
[----:B------:R-:W-:-:S05]  /*3030*/  F2FP.F16.F32.PACK_AB R6, RZ, R6 ;  /* 0x00000006ff06723e */ /* 0x000fca00000000ff */
[----:B------:R3:W-:Y:S01]  /*3040*/  @P1 STG.E.U16 desc[UR36][R58.64+0x2], R6 ;  /* 0x000002063a001986 */ /* 0x0007e2000c101524 */
[----:B------:R-:W-:Y:S05]  /*3050*/  @!P0 BRA `(.L_x_39) ;  /* 0x0000000000048947 */ /* 0x000fea0003800000 */
[----:B------:R4:W5:Y:S02]  /*3060*/  LDG.E.LTC128B.U16 R116, desc[UR36][R8.64+0x10] ;  /* 0x0000102408747981 */ /* 0x000964000c1e1520 */
.L_x_39:
[----:B------:R-:W-:Y:S05]  /*3070*/  BSYNC B1 ;  /* 0x0000000000017941 */ /* 0x000fea0003800000 */
.L_x_38:
[----:B---3-5:R-:W-:Y:S01]  /*3080*/  HADD2.F32 R6, -RZ, R116.H0_H0 ;  /* 0x20000074ff067230 */ /* 0x028fe20000004100 */
[C---:B0-----:R-:W-:Y:S01]  /*3090*/  SHF.L.U64.HI R5, R97.reuse, 0x1, R94 ;  /* 0x0000000161057819 */ /* 0x041fe2000001025e */
[----:B------:R-:W-:Y:S01]  /*30a0*/  IMAD.SHL.U32 R15, R97, 0x2, RZ ;  /* 0x00000002610f7824 */ /* 0x000fe200078e00ff */
[----:B------:R-:W-:Y:S01]  /*30b0*/  ISETP.GT.AND P3, PT, R4, 0x9, PT ;  /* 0x000000090400780c */ /* 0x000fe20003f64270 */
[----:B------:R-:W-:Y:S01]  /*30c0*/  BSSY B1, `(.L_x_40) ;  /* 0x000000b000017945 */ /* 0x000fe20003800000 */
[----:B------:R-:W-:Y:S02]  /*30d0*/  FMUL R7, R6, R91 ;  /* 0x0000005b06077220 */ /* 0x000fe40000400000 */
[----:B------:R-:W-:Y:S02]  /*30e0*/  IADD3 R6, P1, P2, R15, R20, R121 ;  /* 0x000000140f067210 */ /* 0x000fe40007a3e079 */
[----:B------:R-:W-:Y:S01]  /*30f0*/  FFMA R60, R60, R90, R7 ;  /* 0x0000005a3c3c7223 */ /* 0x000fe20000000007 */
[----:B------:R-:W-:-:S02]  /*3100*/  P2R R120, PR, RZ, 0x8 ;  /* 0x00000008ff787803 */ /* 0x000fc40000000000 */
[----:B------:R-:W-:Y:S02]  /*3110*/  IADD3.X R7, R5, R21, R123, P1, P2 ;  /* 0x0000001505077210 */ /* 0x000fe40000fe447b */
[----:B------:R-:W-:Y:S02]  /*3120*/  F2FP.F16.F32.PACK_AB R60, RZ, R60 ;  /* 0x0000003cff3c723e */ /* 0x000fe400000000ff */
[----:B------:R-:W-:-:S03]  /*3130*/  ISETP.GT.AND P1, PT, R3, RZ, P3 ;  /* 0x000000ff0300720c */ /* 0x000fc60001f24270 */
[----:B------:R0:W-:Y:S10]  /*3140*/  @P0 STG.E.U16 desc[UR36][R20.64+0x10], R60 ;  /* 0x0000103c14000986 */ /* 0x0001f4000c101524 */
[----:B------:R-:W-:Y:S05]  /*3150*/  @!P1 BRA `(.L_x_41) ;  /* 0x0000000000049947 */ /* 0x000fea0003800000 */
[----:B------:R3:W5:Y:S02]  /*3160*/  LDG.E.LTC128B.U16 R116, desc[UR36][R8.64+0x12] ;  /* 0x0000122408747981 */ /* 0x000764000c1e1520 */
.L_x_41:
[----:B------:R-:W-:Y:S05]  /*3170*/  BSYNC B1 ;  /* 0x0000000000017941 */ /* 0x000fea0003800000 */
.L_x_40:
[----:B0----5:R-:W-:Y:S01]  /*3180*/  HADD2.F32 R60, -RZ, R116.H0_H0 ;  /* 0x20000074ff3c7230 */ /* 0x021fe20000004100 */
[----:B------:R-:W-:Y:S01]  /*3190*/  ISETP.GT.AND P0, PT, R3, 0x8, P4 ;  /* 0x000000080300780c */ /* 0x000fe20002704270 */
[----:B------:R-:W-:Y:S03]  /*31a0*/  BSSY B1, `(.L_x_42) ;  /* 0x0000007000017945 */ /* 0x000fe60003800000 */
[----:B------:R-:W-:-:S04]  /*31b0*/  FMUL R60, R60, R91 ;  /* 0x0000005b3c3c7220 */ /* 0x000fc80000400000 */
[----:B------:R-:W-:-:S05]  /*31c0*/  FFMA R60, R61, R90, R60 ;  /* 0x0000005a3d3c7223 */ /* 0x000fca000000003c */
[----:B------:R-:W-:-:S05]  /*31d0*/  F2FP.F16.F32.PACK_AB R60, RZ, R60 ;  /* 0x0000003cff3c723e */ /* 0x000fca00000000ff */
[----:B------:R0:W-:Y:S01]  /*31e0*/  @P1 STG.E.U16 desc[UR36][R20.64+0x12], R60 ;  /* 0x0000123c14001986 */ /* 0x0001e2000c101524 */
[----:B------:R-:W-:Y:S05]  /*31f0*/  @!P0 BRA `(.L_x_43) ;  /* 0x0000000000048947 */ /* 0x000fea0003800000 */
[----:B------:R0:W5:Y:S02]  /*3200*/  LDG.E.LTC128B.U16 R116, desc[UR36][R56.64+0x10] ;  /* 0x0000102438747981 */ /* 0x000164000c1e1520 */
.L_x_43:
[----:B------:R-:W-:Y:S05]  /*3210*/  BSYNC B1 ;  /* 0x0000000000017941 */ /* 0x000fea0003800000 */
.L_x_42:
        /* <DEDUP_REMOVED lines=9> */
.L_x_45:
[----:B------:R-:W-:Y:S05]  /*32b0*/  BSYNC B1 ;  /* 0x0000000000017941 */ /* 0x000fea0003800000 */
.L_x_44:
[----:B-----5:R-:W-:Y:S01]  /*32c0*/  HADD2.F32 R60, -RZ, R116.H0_H0 ;  /* 0x20000074ff3c7230 */ /* 0x020fe20000004100 */
[----:B------:R-:W-:Y:S01]  /*32d0*/  IADD3 R123, P0, R110, 0x80, RZ ;  /* 0x000000806e7b7810 */ /* 0x000fe20007f1e0ff */
[----:B------:R-:W-:Y:S01]  /*32e0*/  BSSY B1, `(.L_x_46) ;  /* 0x000000b000017945 */ /* 0x000fe20003800000 */
[----:B------:R-:W-:Y:S02]  /*32f0*/  ISETP.GT.AND P2, PT, R4, 0x10, PT ;  /* 0x000000100400780c */ /* 0x000fe40003f44270 */
[----:B------:R-:W-:Y:S01]  /*3300*/  FMUL R60, R60, R91 ;  /* 0x0000005b3c3c7220 */ /* 0x000fe20000400000 */
[----:B------:R-:W-:Y:S01]  /*3310*/  IMAD.X R111, RZ, RZ, R111, P0 ;  /* 0x000000ffff6f7224 */ /* 0x000fe200000e066f */
[----:B------:R-:W-:Y:S02]  /*3320*/  ISETP.GT.AND P0, PT, R3, RZ, P2 ;  /* 0x000000ff0300720c */ /* 0x000fe40001704270 */
[----:B------:R-:W-:Y:S01]  /*3330*/  FFMA R60, R63, R90, R60 ;  /* 0x0000005a3f3c7223 */ /* 0x000fe2000000003c */
[----:B------:R-:W-:-:S04]  /*3340*/  P2R R121, PR, RZ, 0x4 ;  /* 0x00000004ff797803 */ /* 0x000fc80000000000 */
[----:B------:R-:W-:-:S05]  /*3350*/  F2FP.F16.F32.PACK_AB R60, RZ, R60 ;  /* 0x0000003cff3c723e */ /* 0x000fca00000000ff */
[----:B------:R0:W-:Y:S01]  /*3360*/  @P1 STG.E.U16 desc[UR36][R58.64+0x12], R60 ;  /* 0x0000123c3a001986 */ /* 0x0001e2000c101524 */
[----:B------:R-:W-:Y:S05]  /*3370*/  @!P0 BRA `(.L_x_47) ;  /* 0x0000000000048947 */ /* 0x000fea0003800000 */
[----:B------:R0:W5:Y:S02]  /*3380*/  LDG.E.LTC128B.U16 R116, desc[UR36][R8.64+0x20] ;  /* 0x0000202408747981 */ /* 0x000164000c1e1520 */
.L_x_47:
[----:B------:R-:W-:Y:S05]  /*3390*/  BSYNC B1 ;  /* 0x0000000000017941 */ /* 0x000fea0003800000 */
.L_x_46:
[----:B0----5:R-:W-:Y:S01]  /*33a0*/  HADD2.F32 R60, -RZ, R116.H0_H0 ;  /* 0x20000074ff3c7230 */ /* 0x021fe20000004100 */
[----:B------:R-:W-:Y:S01]  /*33b0*/  ISETP.GT.AND P1, PT, R4, 0x11, PT ;  /* 0x000000110400780c */ /* 0x000fe20003f24270 */
[-C--:B------:R-:W-:Y:S01]  /*33c0*/  IMAD.WIDE.U32 R62, R123, R108.reuse, R10 ;  /* 0x0000006c7b3e7225 */ /* 0x080fe200078e000a */
[----:B------:R-:W-:Y:S03]  /*33d0*/  BSSY B1, `(.L_x_48) ;  /* 0x0000021000017945 */ /* 0x000fe60003800000 */
[----:B------:R-:W-:Y:S01]  /*33e0*/  FMUL R61, R60, R91 ;  /* 0x0000005b3c3d7220 */ /* 0x000fe20000400000 */
[----:B------:R-:W-:-:S03]  /*33f0*/  IMAD R60, R111, R108, RZ ;  /* 0x0000006c6f3c7224 */ /* 0x000fc600078e02ff */
[----:B------:R-:W-:Y:S01]  /*3400*/  FFMA R61, R64, R90, R61 ;  /* 0x0000005a403d7223 */ /* 0x000fe2000000003d */
[----:B------:R-:W-:-:S04]  /*3410*/  IMAD R107, R123, R109, R60 ;  /* 0x0000006d7b6b7224 */ /* 0x000fc800078e023c */
[----:B------:R-:W-:Y:S01]  /*3420*/  F2FP.F16.F32.PACK_AB R61, RZ, R61 ;  /* 0x0000003dff3d723e */ /* 0x000fe200000000ff */
[----:B------:R-:W-:-:S03]  /*3430*/  IMAD.IADD R63, R107, 0x1, R63 ;  /* 0x000000016b3f7824 */ /* 0x000fc600078e023f */
[----:B------:R-:W-:Y:S01]  /*3440*/  PRMT R64, R61, 0x7610, R64 ;  /* 0x000076103d407816 */ /* 0x000fe20000000040 */
[----:B------:R-:W-:-:S04]  /*3450*/  IMAD.WIDE.U32 R60, R123, R108, R104 ;  /* 0x0000006c7b3c7225 */ /* 0x000fc800078e0068 */
[----:B------:R0:W-:Y:S01]  /*3460*/  @P0 STG.E.U16 desc[UR36][R20.64+0x20], R64 ;  /* 0x0000204014000986 */ /* 0x0001e2000c101524 */
[----:B------:R-:W-:Y:S01]  /*3470*/  IMAD.WIDE.U32 R110, R23, R14, R62 ;  /* 0x0000000e176e7225 */ /* 0x000fe200078e003e */
[----:B------:R-:W-:-:S03]  /*3480*/  LEA R62, P0, R60, R12, 0x1 ;  /* 0x0000000c3c3e7211 */ /* 0x000fc600078008ff */
[----:B------:R-:W-:Y:S02]  /*3490*/  IMAD.IADD R61, R61, 0x1, R107 ;  /* 0x000000013d3d7824 */ /* 0x000fe400078e026b */
[----:B------:R-:W-:-:S03]  /*34a0*/  IMAD.WIDE.U32 R108, R123, R108, R114 ;  /* 0x0000006c7b6c7225 */ /* 0x000fc600078e0072 */
[----:B------:R-:W-:Y:S01]  /*34b0*/  LEA.HI.X R63, R60, R13, R61, 0x1, P0 ;  /* 0x0000000d3c3f7211 */ /* 0x000fe200000f0c3d */
[----:B------:R-:W-:Y:S01]  /*34c0*/  IMAD.IADD R61, R103, 0x1, R111 ;  /* 0x00000001673d7824 */ /* 0x000fe200078e026f */
[----:B------:R-:W-:Y:S01]  /*34d0*/  LEA R60, P0, R110, R12, 0x1 ;  /* 0x0000000c6e3c7211 */ /* 0x000fe200078008ff */
[----:B------:R-:W-:-:S03]  /*34e0*/  IMAD.IADD R107, R107, 0x1, R109 ;  /* 0x000000016b6b7824 */ /* 0x000fc600078e026d */
[----:B------:R-:W-:Y:S02]  /*34f0*/  LEA.HI.X R61, R110, R13, R61, 0x1, P0 ;  /* 0x0000000d6e3d7211 */ /* 0x000fe400000f0c3d */
[----:B------:R-:W-:-:S05]  /*3500*/  IADD3 R106, P0, R106, R108, RZ ;  /* 0x0000006c6a6a7210 */ /* 0x000fca0007f1e0ff */
[----:B0-----:R-:W-:Y:S01]  /*3510*/  IMAD.X R64, R107, 0x1, R105, P0 ;  /* 0x000000016b407824 */ /* 0x001fe200000e0669 */
[----:B------:R-:W-:-:S05]  /*3520*/  IADD3 R104, P0, R10, R108, RZ ;  /* 0x0000006c0a687210 */ /* 0x000fca0007f1e0ff */
[----:B------:R-:W-:Y:S01]  /*3530*/  IMAD.X R105, R11, 0x1, R107, P0 ;  /* 0x000000010b697824 */ /* 0x000fe200000e066b */
[----:B------:R-:W-:Y:S01]  /*3540*/  LEA R10, P0, R106, R12, 0x1 ;  /* 0x0000000c6a0a7211 */ /* 0x000fe200078008ff */
[----:B------:R-:W-:-:S03]  /*3550*/  IMAD.WIDE.U32 R104, R23, R14, R104 ;  /* 0x0000000e17687225 */ /* 0x000fc600078e0068 */
[----:B------:R-:W-:Y:S01]  /*3560*/  LEA.HI.X R11, R106, R13, R64, 0x1, P0 ;  /* 0x0000000d6a0b7211 */ /* 0x000fe200000f0c40 */
[----:B------:R-:W-:Y:S01]  /*3570*/  IMAD.IADD R103, R103, 0x1, R105 ;  /* 0x0000000167677824 */ /* 0x000fe200078e0269 */
[----:B------:R-:W-:-:S04]  /*3580*/  LEA R12, P0, R104, R12, 0x1 ;  /* 0x0000000c680c7211 */ /* 0x000fc800078008ff */
[----:B------:R-:W-:Y:S02]  /*3590*/  LEA.HI.X R13, R104, R13, R103, 0x1, P0 ;  /* 0x0000000d680d7211 */ /* 0x000fe400000f0c67 */
[----:B------:R-:W-:Y:S02]  /*35a0*/  ISETP.GT.AND P0, PT, R3, RZ, P1 ;  /* 0x000000ff0300720c */ /* 0x000fe40000f04270 */
[----:B------:R-:W-:-:S11]  /*35b0*/  P2R R103, PR, RZ, 0x2 ;  /* 0x00000002ff677803 */ /* 0x000fd60000000000 */
[----:B------:R-:W-:Y:S05]  /*35c0*/  @!P0 BRA `(.L_x_49) ;  /* 0x0000000000048947 */ /* 0x000fea0003800000 */
[----:B------:R0:W5:Y:S02]  /*35d0*/  LDG.E.LTC128B.U16 R116, desc[UR36][R8.64+0x22] ;  /* 0x0000222408747981 */ /* 0x000164000c1e1520 */
.L_x_49:
[----:B------:R-:W-:Y:S05]  /*35e0*/  BSYNC B1 ;  /* 0x0000000000017941 */ /* 0x000fea0003800000 */
.L_x_48:
[----:B-----5:R-:W-:Y:S01]  /*35f0*/  HADD2.F32 R14, -RZ, R116.H0_H0 ;  /* 0x20000074ff0e7230 */ /* 0x020fe20000004100 */
[----:B------:R-:W-:Y:S04]  /*3600*/  BSSY B1, `(.L_x_50) ;  /* 0x0000008000017945 */ /* 0x000fe80003800000 */
[----:B------:R-:W-:-:S04]  /*3610*/  FMUL R14, R14, R91 ;  /* 0x0000005b0e0e7220 */ /* 0x000fc80000400000 */
[----:B------:R-:W-:-:S05]  /*3620*/  FFMA R14, R65, R90, R14 ;  /* 0x0000005a410e7223 */ /* 0x000fca000000000e */
[----:B------:R-:W-:-:S05]  /*3630*/  F2FP.F16.F32.PACK_AB R14, RZ, R14 ;  /* 0x0000000eff0e723e */ /* 0x000fca00000000ff */
[----:B------:R0:W-:Y:S01]  /*3640*/  @P0 STG.E.U16 desc[UR36][R20.64+0x22], R14 ;  /* 0x0000220e14000986 */ /* 0x0001e2000c101524 */
[----:B------:R-:W-:-:S13]  /*3650*/  ISETP.GT.AND P0, PT, R3, 0x8, P2 ;  /* 0x000000080300780c */ /* 0x000fda0001704270 */
[----:B0-----:R-:W-:Y:S05]  /*3660*/  @!P0 BRA `(.L_x_51) ;  /* 0x0000000000048947 */ /* 0x001fea0003800000 */
[----:B------:R0:W5:Y:S02]  /*3670*/  LDG.E.LTC128B.U16 R116, desc[UR36][R56.64+0x20] ;  /* 0x0000202438747981 */ /* 0x000164000c1e1520 */
.L_x_51:
[----:B------:R-:W-:Y:S05]  /*3680*/  BSYNC B1 ;  /* 0x0000000000017941 */ /* 0x000fea0003800000 */
.L_x_50:
        /* <DEDUP_REMOVED lines=9> */
.L_x_53:
[----:B------:R-:W-:Y:S05]  /*3720*/  BSYNC B1 ;  /* 0x0000000000017941 */ /* 0x000fea0003800000 */
.L_x_52:
[----:B-----5:R-:W-:Y:S01]  /*3730*/  HADD2.F32 R14, -RZ, R116.H0_H0 ;  /* 0x20000074ff0e7230 */ /* 0x020fe20000004100 */
[----:B------:R-:W-:Y:S01]  /*3740*/  ISETP.GT.AND P2, PT, R4, 0x18, PT ;  /* 0x000000180400780c */ /* 0x000fe20003f44270 */
[----:B------:R-:W-:Y:S03]  /*3750*/  BSSY B1, `(.L_x_54) ;  /* 0x0000009000017945 */ /* 0x000fe60003800000 */
[----:B------:R-:W-:Y:S01]  /*3760*/  FMUL R14, R14, R91 ;  /* 0x0000005b0e0e7220 */ /* 0x000fe20000400000 */
[----:B------:R-:W-:-:S03]  /*3770*/  P2R R104, PR, RZ, 0x4 ;  /* 0x00000004ff687803 */ /* 0x000fc60000000000 */
[----:B------:R-:W-:-:S05]  /*3780*/  FFMA R14, R67, R90, R14 ;  /* 0x0000005a430e7223 */ /* 0x000fca000000000e */
[----:B------:R-:W-:-:S05]  /*3790*/  F2FP.F16.F32.PACK_AB R14, RZ, R14 ;  /* 0x0000000eff0e723e */ /* 0x000fca00000000ff */
[----:B------:R0:W-:Y:S01]  /*37a0*/  @P0 STG.E.U16 desc[UR36][R58.64+0x22], R14 ;  /* 0x0000220e3a000986 */ /* 0x0001e2000c101524 */
[----:B------:R-:W-:-:S13]  /*37b0*/  ISETP.GT.AND P0, PT, R3, RZ, P2 ;  /* 0x000000ff0300720c */ /* 0x000fda0001704270 */
[----:B0-----:R-:W-:Y:S05]  /*37c0*/  @!P0 BRA `(.L_x_55) ;  /* 0x0000000000048947 */ /* 0x001fea0003800000 */
[----:B------:R0:W5:Y:S02]  /*37d0*/  LDG.E.LTC128B.U16 R116, desc[UR36][R8.64+0x30] ;  /* 0x0000302408747981 */ /* 0x000164000c1e1520 */
.L_x_55:
[----:B------:R-:W-:Y:S05]  /*37e0*/  BSYNC B1 ;  /* 0x0000000000017941 */ /* 0x000fea0003800000 */
.L_x_54:
[----:B-----5:R-:W-:Y:S01]  /*37f0*/  HADD2.F32 R14, -RZ, R116.H0_H0 ;  /* 0x20000074ff0e7230 */ /* 0x020fe20000004100 */
[----:B------:R-:W-:Y:S01]  /*3800*/  ISETP.GT.AND P1, PT, R4, 0x19, PT ;  /* 0x000000190400780c */ /* 0x000fe20003f24270 */
[----:B------:R-:W-:Y:S03]  /*3810*/  BSSY B1, `(.L_x_56) ;  /* 0x0000009000017945 */ /* 0x000fe60003800000 */
[----:B------:R-:W-:-:S04]  /*3820*/  FMUL R23, R14, R91 ;  /* 0x0000005b0e177220 */ /* 0x000fc80000400000 */
[----:B------:R-:W-:Y:S01]  /*3830*/  FFMA R23, R68, R90, R23 ;  /* 0x0000005a44177223 */ /* 0x000fe20000000017 */
[----:B------:R-:W-:-:S04]  /*3840*/  P2R R68, PR, RZ, 0x2 ;  /* 0x00000002ff447803 */ /* 0x000fc80000000000 */
[----:B------:R-:W-:-:S05]  /*3850*/  F2FP.F16.F32.PACK_AB R23, RZ, R23 ;  /* 0x00000017ff17723e */ /* 0x000fca00000000ff */
[----:B------:R0:W-:Y:S01]  /*3860*/  @P0 STG.E.U16 desc[UR36][R20.64+0x30], R23 ;  /* 0x0000301714000986 */ /* 0x0001e2000c101524 */
[----:B------:R-:W-:-:S13]  /*3870*/  ISETP.GT.AND P0, PT, R3, RZ, P1 ;  /* 0x000000ff0300720c */ /* 0x000fda0000f04270 */
[----:B0-----:R-:W-:Y:S05]  /*3880*/  @!P0 BRA `(.L_x_57) ;  /* 0x0000000000048947 */ /* 0x001fea0003800000 */
[----:B------:R0:W5:Y:S02]  /*3890*/  LDG.E.LTC128B.U16 R116, desc[UR36][R8.64+0x32] ;  /* 0x0000322408747981 */ /* 0x000164000c1e1520 */
.L_x_57:
[----:B------:R-:W-:Y:S05]  /*38a0*/  BSYNC B1 ;  /* 0x0000000000017941 */ /* 0x000fea0003800000 */
.L_x_56:
        /* <DEDUP_REMOVED lines=9> */
.L_x_59:
[----:B------:R-:W-:Y:S05]  /*3940*/  BSYNC B1 ;  /* 0x0000000000017941 */ /* 0x000fea0003800000 */
.L_x_58:
        /* <DEDUP_REMOVED lines=9> */
.L_x_61:
[----:B------:R-:W-:Y:S05]  /*39e0*/  BSYNC B1 ;  /* 0x0000000000017941 */ /* 0x000fea0003800000 */
.L_x_60:
        /* <DEDUP_REMOVED lines=11> */
.L_x_63:
[----:B------:R-:W-:Y:S05]  /*3aa0*/  BSYNC B1 ;  /* 0x0000000000017941 */ /* 0x000fea0003800000 */
.L_x_62:
        /* <DEDUP_REMOVED lines=11> */
.L_x_65:
[----:B------:R-:W-:Y:S05]  /*3b60*/  BSYNC B1 ;  /* 0x0000000000017941 */ /* 0x000fea0003800000 */
.L_x_64:
        /* <DEDUP_REMOVED lines=9> */
.L_x_67:
[----:B------:R-:W-:Y:S05]  /*3c00*/  BSYNC B1 ;  /* 0x0000000000017941 */ /* 0x000fea0003800000 */
.L_x_66:
        /* <DEDUP_REMOVED lines=9> */
.L_x_69:
[----:B------:R-:W-:Y:S05]  /*3ca0*/  BSYNC B1 ;  /* 0x0000000000017941 */ /* 0x000fea0003800000 */
.L_x_68:
        /* <DEDUP_REMOVED lines=11> */
.L_x_71:
[----:B------:R-:W-:Y:S05]  /*3d60*/  BSYNC B1 ;  /* 0x0000000000017941 */ /* 0x000fea0003800000 */
.L_x_70:
        /* <DEDUP_REMOVED lines=11> */
.L_x_73:
[----:B------:R-:W-:Y:S05]  /*3e20*/  BSYNC B1 ;  /* 0x0000000000017941 */ /* 0x000fea0003800000 */
.L_x_72:
        /* <DEDUP_REMOVED lines=9> */
.L_x_75:
[----:B------:R-:W-:Y:S05]  /*3ec0*/  BSYNC B1 ;  /* 0x0000000000017941 */ /* 0x000fea0003800000 */
.L_x_74:
        /* <DEDUP_REMOVED lines=9> */
.L_x_77:
[----:B------:R-:W-:Y:S05]  /*3f60*/  BSYNC B1 ;  /* 0x0000000000017941 */ /* 0x000fea0003800000 */
.L_x_76:
[----:B-----5:R-:W-:Y:S01]  /*3f70*/  HADD2.F32 R14, -RZ, R116.H0_H0 ;  /* 0x20000074ff0e7230 */ /* 0x020fe20000004100 */
[----:B------:R-:W-:Y:S01]  /*3f80*/  ISETP.GT.AND P3, PT, R4, 0x30, PT ;  /* 0x000000300400780c */ /* 0x000fe20003f64270 */
[----:B------:R-:W-:Y:S03]  /*3f90*/  BSSY B1, `(.L_x_78) ;  /* 0x0000008000017945 */ /* 0x000fe60003800000 */
[----:B------:R-:W-:-:S04]  /*3fa0*/  FMUL R14, R14, R91 ;  /* 0x0000005b0e0e7220 */ /* 0x000fc80000400000 */
[----:B------:R-:W-:-:S05]  /*3fb0*/  FFMA R14, R79, R90, R14 ;  /* 0x0000005a4f0e7223 */ /* 0x000fca000000000e */
[----:B------:R-:W-:-:S05]  /*3fc0*/  F2FP.F16.F32.PACK_AB R14, RZ, R14 ;  /* 0x0000000eff0e723e */ /* 0x000fca00000000ff */
[----:B------:R0:W-:Y:S01]  /*3fd0*/  @P0 STG.E.U16 desc[UR36][R58.64+0x52], R14 ;  /* 0x0000520e3a000986 */ /* 0x0001e2000c101524 */
[----:B------:R-:W-:-:S13]  /*3fe0*/  ISETP.GT.AND P0, PT, R3, RZ, P3 ;  /* 0x000000ff0300720c */ /* 0x000fda0001f04270 */
[----:B0-----:R-:W-:Y:S05]  /*3ff0*/  @!P0 BRA `(.L_x_79) ;  /* 0x0000000000048947 */ /* 0x001fea0003800000 */
[----:B------:R0:W5:Y:S02]  /*4000*/  LDG.E.LTC128B.U16 R116, desc[UR36][R8.64+0x60] ;  /* 0x0000602408747981 */ /* 0x000164000c1e1520 */
.L_x_79:
[----:B------:R-:W-:Y:S05]  /*4010*/  BSYNC B1 ;  /* 0x0000000000017941 */ /* 0x000fea0003800000 */
.L_x_78:
        /* <DEDUP_REMOVED lines=10> */
.L_x_81:
[----:B------:R-:W-:Y:S05]  /*40c0*/  BSYNC B1 ;  /* 0x0000000000017941 */ /* 0x000fea0003800000 */
.L_x_80:
        /* <DEDUP_REMOVED lines=9> */
.L_x_83:
[----:B------:R-:W-:Y:S05]  /*4160*/  BSYNC B1 ;  /* 0x0000000000017941 */ /* 0x000fea0003800000 */
.L_x_82:
        /* <DEDUP_REMOVED lines=9> */
.L_x_85:
[----:B------:R-:W-:Y:S05]  /*4200*/  BSYNC B1 ;  /* 0x0000000000017941 */ /* 0x000fea0003800000 */
.L_x_84:
        /* <DEDUP_REMOVED lines=10> */
.L_x_87:
[----:B------:R-:W-:Y:S05]  /*42b0*/  BSYNC B1 ;  /* 0x0000000000017941 */ /* 0x000fea0003800000 */
.L_x_86:
[----:B-----5:R-:W-:Y:S01]  /*42c0*/  HADD2.F32 R14, -RZ, R116.H0_H0 ;  /* 0x20000074ff0e7230 */ /* 0x020fe20000004100 */
[----:B------:R-:W-:Y:S04]  /*42d0*/  BSSY B1, `(.L_x_88) ;  /* 0x000000f000017945 */ /* 0x000fe80003800000 */
[----:B------:R-:W-:-:S04]  /*42e0*/  FMUL R23, R14, R91 ;  /* 0x0000005b0e177220 */ /* 0x000fc80000400000 */
[----:B------:R-:W-:-:S05]  /*42f0*/  FFMA R23, R84, R90, R23 ;  /* 0x0000005a54177223 */ /* 0x000fca0000000017 */
[----:B------:R-:W-:-:S05]  /*4300*/  F2FP.F16.F32.PACK_AB R23, RZ, R23 ;  /* 0x00000017ff17723e */ /* 0x000fca00000000ff */
[----:B------:R0:W-:Y:S01]  /*4310*/  @P0 STG.E.U16 desc[UR36][R20.64+0x70], R23 ;  /* 0x0000701714000986 */ /* 0x0001e2000c101524 */
[----:B------:R-:W-:-:S05]  /*4320*/  IADD3 R64, P0, R15, R112, RZ ;  /* 0x000000700f407210 */ /* 0x000fca0007f1e0ff */
[----:B------:R-:W-:Y:S01]  /*4330*/  IMAD.X R65, R5, 0x1, R113, P0 ;  /* 0x0000000105417824 */ /* 0x000fe200000e0671 */
[----:B------:R-:W-:-:S05]  /*4340*/  IADD3 R66, P0, R15, R112, RZ ;  /* 0x000000700f427210 */ /* 0x000fca0007f1e0ff */
[----:B------:R-:W-:Y:S01]  /*4350*/  IMAD.X R67, R5, 0x1, R113, P0 ;  /* 0x0000000105437824 */ /* 0x000fe200000e0671 */
[----:B------:R-:W-:-:S05]  /*4360*/  IADD3 R14, P0, R15, R20, RZ ;  /* 0x000000140f0e7210 */ /* 0x000fca0007f1e0ff */
[----:B------:R-:W-:Y:S01]  /*4370*/  IMAD.X R15, R5, 0x1, R21, P0 ;  /* 0x00000001050f7824 */ /* 0x000fe200000e0615 */
[----:B------:R-:W-:-:S04]  /*4380*/  ISETP.GT.AND P0, PT, R4, 0x39, PT ;  /* 0x000000390400780c */ /* 0x000fc80003f04270 */
[----:B------:R-:W-:-:S13]  /*4390*/  ISETP.GT.AND P4, PT, R3, RZ, P0 ;  /* 0x000000ff0300720c */ /* 0x000fda0000784270 */
[----:B0-----:R-:W-:Y:S05]  /*43a0*/  @!P4 BRA `(.L_x_89) ;  /* 0x000000000004c947 */ /* 0x001fea0003800000 */
[----:B------:R0:W5:Y:S02]  /*43b0*/  LDG.E.LTC128B.U16 R116, desc[UR36][R8.64+0x72] ;  /* 0x0000722408747981 */ /* 0x000164000c1e1520 */
.L_x_89:
[----:B------:R-:W-:Y:S05]  /*43c0*/  BSYNC B1 ;  /* 0x0000000000017941 */ /* 0x000fea0003800000 */
.L_x_88:
        /* <DEDUP_REMOVED lines=9> */
.L_x_91:
[----:B------:R-:W-:Y:S05]  /*4460*/  BSYNC B1 ;  /* 0x0000000000017941 */ /* 0x000fea0003800000 */
.L_x_90:
        /* <DEDUP_REMOVED lines=9> */
.L_x_93:
[----:B------:R-:W-:Y:S05]  /*4500*/  BSYNC B1 ;  /* 0x0000000000017941 */ /* 0x000fea0003800000 */
.L_x_92:
[----:B-----5:R-:W-:-:S05]  /*4510*/  HADD2.F32 R4, -RZ, R116.H0_H0 ;  /* 0x20000074ff047230 */ /* 0x020fca0000004100 */
[----:B------:R-:W-:-:S04]  /*4520*/  FMUL R4, R4, R91 ;  /* 0x0000005b04047220 */ /* 0x000fc80000400000 */
[----:B------:R-:W-:-:S05]  /*4530*/  FFMA R4, R87, R90, R4 ;  /* 0x0000005a57047223 */ /* 0x000fca0000000004 */
[----:B------:R-:W-:-:S04]  /*4540*/  F2FP.F16.F32.PACK_AB R4, RZ, R4 ;  /* 0x00000004ff04723e */ /* 0x000fc800000000ff */
[----:B-1-34-:R-:W-:-:S05]  /*4550*/  PRMT R8, R4, 0x7610, R8 ;  /* 0x0000761004087816 */ /* 0x01afca0000000008 */
[----:B------:R1:W-:Y:S01]  /*4560*/  @P4 STG.E.U16 desc[UR36][R58.64+0x72], R8 ;  /* 0x000072083a004986 */ /* 0x0003e2000c101524 */
[----:B------:R-:W-:-:S13]  /*4570*/  ISETP.GT.AND P4, PT, R3, 0x80, P6 ;  /* 0x000000800300780c */ /* 0x000fda0003784270 */
[----:B------:R-:W3:Y:S01]  /*4580*/  @P4 LDG.E.LTC128B.U16 R116, desc[UR36][R62.64] ;  /* 0x000000243e744981 */ /* 0x000ee2000c1e1520 */
[----:B------:R-:W-:Y:S01]  /*4590*/  BSSY B1, `(.L_x_94) ;  /* 0x000000a000017945 */ /* 0x000fe20003800000 */
[----:B---3--:R-:W-:-:S05]  /*45a0*/  HADD2.F32 R4, -RZ, R116.H0_H0 ;  /* 0x20000074ff047230 */ /* 0x008fca0000004100 */
[----:B------:R-:W-:-:S04]  /*45b0*/  FMUL R5, R4, R91 ;  /* 0x0000005b04057220 */ /* 0x000fc80000400000 */
[----:B------:R-:W-:-:S05]  /*45c0*/  FFMA R5, R24, R90, R5 ;  /* 0x0000005a18057223 */ /* 0x000fca0000000005 */
[----:B------:R-:W-:-:S05]  /*45d0*/  F2FP.F16.F32.PACK_AB R5, RZ, R5 ;  /* 0x00000005ff05723e */ /* 0x000fca00000000ff */
[----:B------:R1:W-:Y:S01]  /*45e0*/  @P4 STG.E.U16 desc[UR36][R14.64], R5 ;  /* 0x000000050e004986 */ /* 0x0003e2000c101524 */
[----:B------:R-:W-:-:S04]  /*45f0*/  ISETP.NE.AND P4, PT, R119, RZ, PT ;  /* 0x000000ff7700720c */ /* 0x000fc80003f85270 */
[----:B------:R-:W-:-:S13]  /*4600*/  ISETP.GT.AND P4, PT, R3, 0x80, P4 ;  /* 0x000000800300780c */ /* 0x000fda0002784270 */
[----:B-1----:R-:W-:Y:S05]  /*4610*/  @!P4 BRA `(.L_x_95) ;  /* 0x000000000004c947 */ /* 0x002fea0003800000 */
[----:B------:R1:W5:Y:S02]  /*4620*/  LDG.E.LTC128B.U16 R116, desc[UR36][R60.64+0x2] ;  /* 0x000002243c747981 */ /* 0x000364000c1e1520 */
.L_x_95:
[----:B------:R-:W-:Y:S05]  /*4630*/  BSYNC B1 ;  /* 0x0000000000017941 */ /* 0x000fea0003800000 */
.L_x_94:
[----:B-----5:R-:W-:Y:S01]  /*4640*/  HADD2.F32 R4, -RZ, R116.H0_H0 ;  /* 0x20000074ff047230 */ /* 0x020fe20000004100 */
[----:B------:R-:W-:Y:S01]  /*4650*/  ISETP.GT.AND P6, PT, R3, 0x88, P6 ;  /* 0x000000880300780c */ /* 0x000fe200037c4270 */
[----:B------:R-:W-:Y:S01]  /*4660*/  @P4 IMAD.MOV.U32 R5, RZ, RZ, R15 ;  /* 0x000000ffff054224 */ /* 0x000fe200078e000f */
[----:B------:R-:W-:Y:S02]  /*4670*/  BSSY B1, `(.L_x_96) ;  /* 0x0000009000017945 */ /* 0x000fe40003800000 */
[----:B------:R-:W-:-:S04]  /*4680*/  FMUL R4, R4, R91 ;  /* 0x0000005b04047220 */ /* 0x000fc80000400000 */
[----:B------:R-:W-:-:S05]  /*4690*/  FFMA R4, R25, R90, R4 ;  /* 0x0000005a19047223 */ /* 0x000fca0000000004 */
[----:B------:R-:W-:-:S04]  /*46a0*/  F2FP.F16.F32.PACK_AB R4, RZ, R4 ;  /* 0x00000004ff04723e */ /* 0x000fc800000000ff */
[----:B------:R-:W-:Y:S01]  /*46b0*/  PRMT R8, R4, 0x7610, R8 ;  /* 0x0000761004087816 */ /* 0x000fe20000000008 */
[----:B------:R-:W-:-:S05]  /*46c0*/  @P4 IMAD.MOV.U32 R4, RZ, RZ, R14 ;  /* 0x000000ffff044224 */ /* 0x000fca00078e000e */
[----:B------:R3:W-:Y:S01]  /*46d0*/  @P4 STG.E.U16 desc[UR36][R4.64+0x2], R8 ;  /* 0x0000020804004986 */ /* 0x0007e2000c101524 */
[----:B------:R-:W-:Y:S05]  /*46e0*/  @!P6 BRA `(.L_x_97) ;  /* 0x000000000004e947 */ /* 0x000fea0003800000 */
[----:B------:R4:W5:Y:S02]  /*46f0*/  LDG.E.LTC128B.U16 R116, desc[UR36][R10.64] ;  /* 0x000000240a747981 */ /* 0x000964000c1e1520 */
.L_x_97:
[----:B------:R-:W-:Y:S05]  /*4700*/  BSYNC B1 ;  /* 0x0000000000017941 */ /* 0x000fea0003800000 */
.L_x_96:
[----:B---3-5:R-:W-:Y:S01]  /*4710*/  HADD2.F32 R4, -RZ, R116.H0_H0 ;  /* 0x20000074ff047230 */ /* 0x028fe20000004100 */
[----:B------:R-:W-:Y:S01]  /*4720*/  ISETP.NE.AND P4, PT, R119, RZ, PT ;  /* 0x000000ff7700720c */ /* 0x000fe20003f85270 */
[----:B------:R-:W-:Y:S03]  /*4730*/  BSSY B1, `(.L_x_98) ;  /* 0x0000008000017945 */ /* 0x000fe60003800000 */
[----:B------:R-:W-:Y:S01]  /*4740*/  FMUL R5, R4, R91 ;  /* 0x0000005b04057220 */ /* 0x000fe20000400000 */
[----:B------:R-:W-:-:S03]  /*4750*/  ISETP.GT.AND P4, PT, R3, 0x88, P4 ;  /* 0x000000880300780c */ /* 0x000fc60002784270 */
[----:B------:R-:W-:-:S05]  /*4760*/  FFMA R5, R26, R90, R5 ;  /* 0x0000005a1a057223 */ /* 0x000fca0000000005 */
[----:B------:R-:W-:-:S05]  /*4770*/  F2FP.F16.F32.PACK_AB R5, RZ, R5 ;  /* 0x00000005ff05723e */ /* 0x000fca00000000ff */
[----:B------:R3:W-:Y:S01]  /*4780*/  @P6 STG.E.U16 desc[UR36][R64.64], R5 ;  /* 0x0000000540006986 */ /* 0x0007e2000c101524 */
[----:B------:R-:W-:Y:S05]  /*4790*/  @!P4 BRA `(.L_x_99) ;  /* 0x000000000004c947 */ /* 0x000fea0003800000 */
[----:B------:R0:W5:Y:S02]  /*47a0*/  LDG.E.LTC128B.U16 R116, desc[UR36][R12.64+0x2] ;  /* 0x000002240c747981 */ /* 0x000164000c1e1520 */
.L_x_99:
[----:B------:R-:W-:Y:S05]  /*47b0*/  BSYNC B1 ;  /* 0x0000000000017941 */ /* 0x000fea0003800000 */
.L_x_98:
[----:B-----5:R-:W-:Y:S01]  /*47c0*/  HADD2.F32 R4, -RZ, R116.H0_H0 ;  /* 0x20000074ff047230 */ /* 0x020fe20000004100 */
[----:B------:R-:W-:Y:S01]  /*47d0*/  ISETP.NE.AND P6, PT, R117, RZ, PT ;  /* 0x000000ff7500720c */ /* 0x000fe20003fc5270 */
[----:B------:R-:W-:Y:S03]  /*47e0*/  BSSY B1, `(.L_x_100) ;  /* 0x0000008000017945 */ /* 0x000fe60003800000 */
[----:B------:R-:W-:-:S04]  /*47f0*/  FMUL R4, R4, R91 ;  /* 0x0000005b04047220 */ /* 0x000fc80000400000 */
[----:B------:R-:W-:-:S05]  /*4800*/  FFMA R4, R27, R90, R4 ;  /* 0x0000005a1b047223 */ /* 0x000fca0000000004 */
[----:B------:R-:W-:-:S05]  /*4810*/  F2FP.F16.F32.PACK_AB R4, RZ, R4 ;  /* 0x00000004ff04723e */ /* 0x000fca00000000ff */
[----:B------:R0:W-:Y:S01]  /*4820*/  @P4 STG.E.U16 desc[UR36][R66.64+0x2], R4 ;  /* 0x0000020442004986 */ /* 0x0001e2000c101524 */
[----:B------:R-:W-:-:S13]  /*4830*/  ISETP.GT.AND P4, PT, R3, 0x80, P6 ;  /* 0x000000800300780c */ /* 0x000fda0003784270 */
[----:B0-----:R-:W-:Y:S05]  /*4840*/  @!P4 BRA `(.L_x_101) ;  /* 0x000000000004c947 */ /* 0x001fea0003800000 */
[----:B------:R0:W5:Y:S02]  /*4850*/  LDG.E.LTC128B.U16 R116, desc[UR36][R60.64+0x10] ;  /* 0x000010243c747981 */ /* 0x000164000c1e1520 */
.L_x_101:
[----:B------:R-:W-:Y:S05]  /*4860*/  BSYNC B1 ;  /* 0x0000000000017941 */ /* 0x000fea0003800000 */
.L_x_100:
[----:B-----5:R-:W-:Y:S01]  /*4870*/  HADD2.F32 R4, -RZ, R116.H0_H0 ;  /* 0x20000074ff047230 */ /* 0x020fe20000004100 */
[----:B------:R-:W-:Y:S01]  /*4880*/  ISETP.NE.AND P6, PT, R120, RZ, PT ;  /* 0x000000ff7800720c */ /* 0x000fe20003fc5270 */
[----:B------:R-:W-:Y:S03]  /*4890*/  BSSY B1, `(.L_x_102) ;  /* 0x000000b000017945 */ /* 0x000fe60003800000 */
[----:B---3--:R-:W-:Y:S01]  /*48a0*/  FMUL R5, R4, R91 ;  /* 0x0000005b04057220 */ /* 0x008fe20000400000 */
[----:B------:R-:W-:-:S03]  /*48b0*/  @P4 IMAD.MOV.U32 R4, RZ, RZ, R14 ;  /* 0x000000ffff044224 */ /* 0x000fc600078e000e */
[----:B------:R-:W-:-:S05]  /*48c0*/  FFMA R5, R28, R90, R5 ;  /* 0x0000005a1c057223 */ /* 0x000fca0000000005 */
[----:B------:R-:W-:-:S04]  /*48d0*/  F2FP.F16.F32.PACK_AB R5, RZ, R5 ;  /* 0x00000005ff05723e */ /* 0x000fc800000000ff */
[----:B------:R-:W-:Y:S01]  /*48e0*/  PRMT R8, R5, 0x7610, R8 ;  /* 0x0000761005087816 */ /* 0x000fe20000000008 */
[----:B------:R-:W-:-:S05]  /*48f0*/  @P4 IMAD.MOV.U32 R5, RZ, RZ, R15 ;  /* 0x000000ffff054224 */ /* 0x000fca00078e000f */
[----:B------:R3:W-:Y:S01]  /*4900*/  @P4 STG.E.U16 desc[UR36][R4.64+0x10], R8 ;  /* 0x0000100804004986 */ /* 0x0007e2000c101524 */
[----:B------:R-:W-:-:S13]  /*4910*/  ISETP.GT.AND P4, PT, R3, 0x80, P6 ;  /* 0x000000800300780c */ /* 0x000fda0003784270 */
[----:B---3--:R-:W-:Y:S05]  /*4920*/  @!P4 BRA `(.L_x_103) ;  /* 0x000000000004c947 */ /* 0x008fea0003800000 */
[----:B------:R3:W5:Y:S02]  /*4930*/  LDG.E.LTC128B.U16 R116, desc[UR36][R60.64+0x12] ;  /* 0x000012243c747981 */ /* 0x000764000c1e1520 */
.L_x_103:
[----:B------:R-:W-:Y:S05]  /*4940*/  BSYNC B1 ;  /* 0x0000000000017941 */ /* 0x000fea0003800000 */
.L_x_102:
[----:B-----5:R-:W-:Y:S01]  /*4950*/  HADD2.F32 R4, -RZ, R116.H0_H0 ;  /* 0x20000074ff047230 */ /* 0x020fe20000004100 */
[----:B------:R-:W-:Y:S01]  /*4960*/  BSSY B1, `(.L_x_104) ;  /* 0x000000c000017945 */ /* 0x000fe20003800000 */
[----:B------:R-:W-:-:S03]  /*4970*/  @P4 IMAD.MOV.U32 R5, RZ, RZ, R15 ;  /* 0x000000ffff054224 */ /* 0x000fc600078e000f */
[----:B------:R-:W-:-:S04]  /*4980*/  FMUL R4, R4, R91 ;  /* 0x0000005b04047220 */ /* 0x000fc80000400000 */
[----:B------:R-:W-:-:S05]  /*4990*/  FFMA R4, R29, R90, R4 ;  /* 0x0000005a1d047223 */ /* 0x000fca0000000004 */
[----:B------:R-:W-:-:S04]  /*49a0*/  F2FP.F16.F32.PACK_AB R4, RZ, R4 ;  /* 0x00000004ff04723e */ /* 0x000fc800000000ff */
[----:B------:R-:W-:Y:S01]  /*49b0*/  PRMT R8, R4, 0x7610, R8 ;  /* 0x0000761004087816 */ /* 0x000fe20000000008 */
[----:B------:R-:W-:-:S05]  /*49c0*/  @P4 IMAD.MOV.U32 R4, RZ, RZ, R14 ;  /* 0x000000ffff044224 */ /* 0x000fca00078e000e */
[----:B------:R0:W-:Y:S01]  /*49d0*/  @P4 STG.E.U16 desc[UR36][R4.64+0x12], R8 ;  /* 0x0000120804004986 */ /* 0x0001e2000c101524 */
[----:B------:R-:W-:-:S04]  /*49e0*/  ISETP.NE.AND P4, PT, R117, RZ, PT ;  /* 0x000000ff7500720c */ /* 0x000fc80003f85270 */
[----:B------:R-:W-:-:S13]  /*49f0*/  ISETP.GT.AND P4, PT, R3, 0x88, P4 ;  /* 0x000000880300780c */ /* 0x000fda0002784270 */
[----:B0-----:R-:W-:Y:S05]  /*4a00*/  @!P4 BRA `(.L_x_105) ;  /* 0x000000000004c947 */ /* 0x001fea0003800000 */
[----:B------:R0:W5:Y:S02]  /*4a10*/  LDG.E.LTC128B.U16 R116, desc[UR36][R12.64+0x10] ;  /* 0x000010240c747981 */ /* 0x000164000c1e1520 */
.L_x_105:
[----:B------:R-:W-:Y:S05]  /*4a20*/  BSYNC B1 ;  /* 0x0000000000017941 */ /* 0x000fea0003800000 */
.L_x_104:
        /* <DEDUP_REMOVED lines=9> */
.L_x_107:
[----:B------:R-:W-:Y:S05]  /*4ac0*/  BSYNC B1 ;  /* 0x0000000000017941 */ /* 0x000fea0003800000 */
.L_x_106:
[----:B-----5:R-:W-:Y:S01]  /*4ad0*/  HADD2.F32 R4, -RZ, R116.H0_H0 ;  /* 0x20000074ff047230 */ /* 0x020fe20000004100 */
[----:B------:R-:W-:Y:S01]  /*4ae0*/  ISETP.NE.AND P6, PT, R121, RZ, PT ;  /* 0x000000ff7900720c */ /* 0x000fe20003fc5270 */
        /* <DEDUP_REMOVED lines=8> */
[----:B------:R-:W-:-:S13]  /*4b70*/  ISETP.GT.AND P4, PT, R3, 0x80, P6 ;  /* 0x000000800300780c */ /* 0x000fda0003784270 */
[----:B0-----:R-:W-:Y:S05]  /*4b80*/  @!P4 BRA `(.L_x_109) ;  /* 0x000000000004c947 */ /* 0x001fea0003800000 */
[----:B------:R0:W5:Y:S02]  /*4b90*/  LDG.E.LTC128B.U16 R116, desc[UR36][R60.64+0x20] ;  /* 0x000020243c747981 */ /* 0x000164000c1e1520 */
.L_x_109:
[----:B------:R-:W-:Y:S05]  /*4ba0*/  BSYNC B1 ;  /* 0x0000000000017941 */ /* 0x000fea0003800000 */
.L_x_108:
[----:B-----5:R-:W-:Y:S01]  /*4bb0*/  HADD2.F32 R4, -RZ, R116.H0_H0 ;  /* 0x20000074ff047230 */ /* 0x020fe20000004100 */
[----:B------:R-:W-:Y:S01]  /*4bc0*/  ISETP.NE.AND P6, PT, R103, RZ, PT ;  /* 0x000000ff6700720c */ /* 0x000fe20003fc5270 */
[----:B------:R-:W-:Y:S03]  /*4bd0*/  BSSY B1, `(.L_x_110) ;  /* 0x000000b000017945 */ /* 0x000fe60003800000 */
[----:B------:R-:W-:Y:S01]  /*4be0*/  FMUL R5, R4, R91 ;  /* 0x0000005b04057220 */ /* 0x000fe20000400000 */
[----:B------:R-:W-:-:S03]  /*4bf0*/  @P4 IMAD.MOV.U32 R4, RZ, RZ, R14 ;  /* 0x000000ffff044224 */ /* 0x000fc600078e000e */
        /* <DEDUP_REMOVED lines=8> */
.L_x_111:
[----:B------:R-:W-:Y:S05]  /*4c80*/  BSYNC B1 ;  /* 0x0000000000017941 */ /* 0x000fea0003800000 */
.L_x_110:
        /* <DEDUP_REMOVED lines=13> */
.L_x_113:
[----:B------:R-:W-:Y:S05]  /*4d60*/  BSYNC B1 ;  /* 0x0000000000017941 */ /* 0x000fea0003800000 */
.L_x_112:
[----:B-----5:R-:W-:Y:S01]  /*4d70*/  HADD2.F32 R4, -RZ, R116.H0_H0 ;  /* 0x20000074ff047230 */ /* 0x020fe20000004100 */
[----:B------:R-:W-:Y:S04]  /*4d80*/  BSSY B1, `(.L_x_114) ;  /* 0x000000b000017945 */ /* 0x000fe80003800000 */
        /* <DEDUP_REMOVED lines=10> */
.L_x_115:
[----:B------:R-:W-:Y:S05]  /*4e30*/  BSYNC B1 ;  /* 0x0000000000017941 */ /* 0x000fea0003800000 */
.L_x_114:
        /* <DEDUP_REMOVED lines=13> */
.L_x_117:
[----:B------:R-:W-:Y:S05]  /*4f10*/  BSYNC B1 ;  /* 0x0000000000017941 */ /* 0x000fea0003800000 */
.L_x_116:
        /* <DEDUP_REMOVED lines=13> */
.L_x_119:
[----:B------:R-:W-:Y:S05]  /*4ff0*/  BSYNC B1 ;  /* 0x0000000000017941 */ /* 0x000fea0003800000 */
.L_x_118:
        /* <DEDUP_REMOVED lines=13> */
.L_x_121:
[----:B------:R-:W-:Y:S05]  /*50d0*/  BSYNC B1 ;  /* 0x0000000000017941 */ /* 0x000fea0003800000 */
.L_x_120:
        /* <DEDUP_REMOVED lines=12> */
.L_x_123:
[----:B------:R-:W-:Y:S05]  /*51a0*/  BSYNC B1 ;  /* 0x0000000000017941 */ /* 0x000fea0003800000 */
.L_x_122:
        /* <DEDUP_REMOVED lines=13> */
.L_x_125:
[----:B------:R-:W-:Y:S05]  /*5280*/  BSYNC B1 ;  /* 0x0000000000017941 */ /* 0x000fea0003800000 */
.L_x_124:
        /* <DEDUP_REMOVED lines=13> */
.L_x_127:
[----:B------:R-:W-:Y:S05]  /*5360*/  BSYNC B1 ;  /* 0x0000000000017941 */ /* 0x000fea0003800000 */
.L_x_126:
        /* <DEDUP_REMOVED lines=13> */
.L_x_129:
[----:B------:R-:W-:Y:S05]  /*5440*/  BSYNC B1 ;  /* 0x0000000000017941 */ /* 0x000fea0003800000 */
.L_x_128:
        /* <DEDUP_REMOVED lines=12> */
.L_x_131:
[----:B------:R-:W-:Y:S05]  /*5510*/  BSYNC B1 ;  /* 0x0000000000017941 */ /* 0x000fea0003800000 */
.L_x_130:
        /* <DEDUP_REMOVED lines=13> */
.L_x_133:
[----:B------:R-:W-:Y:S05]  /*55f0*/  BSYNC B1 ;  /* 0x0000000000017941 */ /* 0x000fea0003800000 */
.L_x_132:
        /* <DEDUP_REMOVED lines=12> */
.L_x_135:
[----:B------:R-:W-:Y:S05]  /*56c0*/  BSYNC B1 ;  /* 0x0000000000017941 */ /* 0x000fea0003800000 */
.L_x_134:
        /* <DEDUP_REMOVED lines=12> */
.L_x_137:
[----:B------:R-:W-:Y:S05]  /*5790*/  BSYNC B1 ;  /* 0x0000000000017941 */ /* 0x000fea0003800000 */
.L_x_136:
[----:B-----5:R-:W-:Y:S01]  /*57a0*/  HADD2.F32 R4, -RZ, R116.H0_H0 ;  /* 0x20000074ff047230 */ /* 0x020fe20000004100 */
[----:B------:R-:W-:Y:S01]  /*57b0*/  ISETP.GT.AND P5, PT, R3, 0x88, P5 ;  /* 0x000000880300780c */ /* 0x000fe20002fa4270 */
        /* <DEDUP_REMOVED lines=8> */
[----:B------:R-:W-:Y:S05]  /*5840*/  @!P5 BRA `(.L_x_139) ;  /* 0x000000000004d947 */ /* 0x000fea0003800000 */
[----:B------:R0:W5:Y:S02]  /*5850*/  LDG.E.LTC128B.U16 R116, desc[UR36][R12.64+0x52] ;  /* 0x000052240c747981 */ /* 0x000164000c1e1520 */
.L_x_139:
[----:B------:R-:W-:Y:S05]  /*5860*/  BSYNC B1 ;  /* 0x0000000000017941 */ /* 0x000fea0003800000 */
.L_x_138:
[----:B0----5:R-:W-:Y:S01]  /*5870*/  HADD2.F32 R4, -RZ, R116.H0_H0 ;  /* 0x20000074ff047230 */ /* 0x021fe20000004100 */
        /* <DEDUP_REMOVED lines=11> */
.L_x_141:
[----:B------:R-:W-:Y:S05]  /*5930*/  BSYNC B1 ;  /* 0x0000000000017941 */ /* 0x000fea0003800000 */
.L_x_140:
[----:B0----5:R-:W-:Y:S01]  /*5940*/  HADD2.F32 R4, -RZ, R116.H0_H0 ;  /* 0x20000074ff047230 */ /* 0x021fe20000004100 */
        /* <DEDUP_REMOVED lines=11> */
.L_x_143:
[----:B------:R-:W-:Y:S05]  /*5a00*/  BSYNC B1 ;  /* 0x0000000000017941 */ /* 0x000fea0003800000 */
.L_x_142:
        /* <DEDUP_REMOVED lines=12> */
.L_x_145:
[----:B------:R-:W-:Y:S05]  /*5ad0*/  BSYNC B1 ;  /* 0x0000000000017941 */ /* 0x000fea0003800000 */
.L_x_144:
        /* <DEDUP_REMOVED lines=12> */
.L_x_147:
[----:B------:R-:W-:Y:S05]  /*5ba0*/  BSYNC B1 ;  /* 0x0000000000017941 */ /* 0x000fea0003800000 */
.L_x_146:
        /* <DEDUP_REMOVED lines=12> */
.L_x_149:
[----:B------:R-:W-:Y:S05]  /*5c70*/  BSYNC B1 ;  /* 0x0000000000017941 */ /* 0x000fea0003800000 */
.L_x_148:
        /* <DEDUP_REMOVED lines=12> */
.L_x_151:
[----:B------:R-:W-:Y:S05]  /*5d40*/  BSYNC B1 ;  /* 0x0000000000017941 */ /* 0x000fea0003800000 */
.L_x_150:
        /* <DEDUP_REMOVED lines=9> */
.L_x_153:
[----:B------:R-:W-:Y:S05]  /*5de0*/  BSYNC B1 ;  /* 0x0000000000017941 */ /* 0x000fea0003800000 */
.L_x_152:
        /* <DEDUP_REMOVED lines=12> */
.L_x_155:
[----:B------:R-:W-:Y:S05]  /*5eb0*/  BSYNC B1 ;  /* 0x0000000000017941 */ /* 0x000fea0003800000 */
.L_x_154:
[----:B------:R-:W-:Y:S05]  /*5ec0*/  @!P0 BRA `(.L_x_156) ;  /* 0x0000001400848947 */ /* 0x000fea0003800000 */
[----:B-----5:R-:W-:-:S05]  /*5ed0*/  HADD2.F32 R116, -RZ, R116.H0_H0 ;  /* 0x20000074ff747230 */ /* 0x020fca0000004100 */
[----:B------:R-:W-:-:S04]  /*5ee0*/  FMUL R116, R116, R91 ;  /* 0x0000005b74747220 */ /* 0x000fc80000400000 */
[----:B------:R-:W-:-:S05]  /*5ef0*/  FFMA R116, R55, R90, R116 ;  /* 0x0000005a37747223 */ /* 0x000fca0000000074 */
[----:B------:R-:W-:-:S05]  /*5f00*/  F2FP.F16.F32.PACK_AB R116, RZ, R116 ;  /* 0x00000074ff74723e */ /* 0x000fca00000000ff */
[----:B------:R0:W-:Y:S01]  /*5f10*/  STG.E.U16 desc[UR36][R6.64+0x72], R116 ;  /* 0x0000727406007986 */ /* 0x0001e2000c101524 */
[----:B------:R-:W-:Y:S05]  /*5f20*/  BRA `(.L_x_156) ;  /* 0x00000014006c7947 */ /* 0x000fea0003800000 */
.L_x_33:
[----:B------:R-:W-:Y:S01]  /*5f30*/  ULDC.64 UR4, c[0x0][0x5c0] ;  /* 0x0001700000047ab9 */ /* 0x000fe20000000a00 */
[-C--:B------:R-:W-:Y:S01]  /*5f40*/  FMUL R56, R56, R90.reuse ;  /* 0x0000005a38387220 */ /* 0x080fe20000400000 */
[----:B------:R-:W-:Y:S01]  /*5f50*/  LEA R10, P1, R112, UR4, 0x1 ;  /* 0x00000004700a7c11 */ /* 0x000fe2000f8208ff */
[----:B------:R-:W-:Y:S01]  /*5f60*/  IMAD.SHL.U32 R7, R96, 0x2, RZ ;  /* 0x0000000260077824 */ /* 0x000fe200078e00ff */
[----:B------:R-:W-:Y:S01]  /*5f70*/  ISETP.GT.AND P3, PT, R4, 0x1, PT ;  /* 0x000000010400780c */ /* 0x000fe20003f64270 */
[----:B------:R-:W-:Y:S01]  /*5f80*/  FMUL R57, R57, R90 ;  /* 0x0000005a39397220 */ /* 0x000fe20000400000 */
[----:B------:R-:W-:Y:S01]  /*5f90*/  F2FP.F16.F32.PACK_AB R56, RZ, R56 ;  /* 0x00000038ff38723e */ /* 0x000fe200000000ff */
[-C--:B------:R-:W-:Y:S01]  /*5fa0*/  FMUL R58, R58, R90.reuse ;  /* 0x0000005a3a3a7220 */ /* 0x080fe20000400000 */
[----:B------:R-:W-:Y:S01]  /*5fb0*/  LEA.HI.X R11, R112, UR5, R115, 0x1, P1 ;  /* 0x00000005700b7c11 */ /* 0x000fe200088f0c73 */
[-C--:B------:R-:W-:Y:S01]  /*5fc0*/  FMUL R59, R59, R90.reuse ;  /* 0x0000005a3b3b7220 */ /* 0x080fe20000400000 */
[----:B------:R-:W-:Y:S01]  /*5fd0*/  ISETP.GT.AND P1, PT, R3, RZ, P3 ;  /* 0x000000ff0300720c */ /* 0x000fe20001f24270 */
[----:B------:R-:W-:Y:S01]  /*5fe0*/  IMAD.SHL.U32 R23, R97, 0x2, RZ ;  /* 0x0000000261177824 */ /* 0x000fe200078e00ff */
[----:B------:R-:W-:Y:S01]  /*5ff0*/  ISETP.GT.AND P2, PT, R3, 0x8, P6 ;  /* 0x000000080300780c */ /* 0x000fe20003744270 */
[----:B------:R-:W-:Y:S01]  /*6000*/  @P0 STG.E.U16 desc[UR36][R10.64], R56 ;  /* 0x000000380a000986 */ /* 0x000fe2000c101524 */
[----:B------:R-:W-:Y:S01]  /*6010*/  SHF.L.U64.HI R5, R96, 0x1, R95 ;  /* 0x0000000160057819 */ /* 0x000fe2000001025f */
[----:B------:R-:W-:Y:S01]  /*6020*/  FMUL R60, R60, R90 ;  /* 0x0000005a3c3c7220 */ /* 0x000fe20000400000 */
[----:B------:R-:W-:Y:S01]  /*6030*/  IADD3 R8, P0, R7, R10, RZ ;  /* 0x0000000a07087210 */ /* 0x000fe20007f1e0ff */
[-C--:B------:R-:W-:Y:S01]  /*6040*/  FMUL R61, R61, R90.reuse ;  /* 0x0000005a3d3d7220 */ /* 0x080fe20000400000 */
[----:B------:R-:W-:Y:S01]  /*6050*/  F2FP.F16.F32.PACK_AB R57, RZ, R57 ;  /* 0x00000039ff39723e */ /* 0x000fe200000000ff */
[----:B------:R-:W-:Y:S01]  /*6060*/  FMUL R63, R63, R90 ;  /* 0x0000005a3f3f7220 */ /* 0x000fe20000400000 */
[----:B------:R-:W-:Y:S01]  /*6070*/  F2FP.F16.F32.PACK_AB R58, RZ, R58 ;  /* 0x0000003aff3a723e */ /* 0x000fe200000000ff */
[----:B------:R-:W-:Y:S01]  /*6080*/  IMAD.X R9, R5, 0x1, R11, P0 ;  /* 0x0000000105097824 */ /* 0x000fe200000e060b */
[----:B------:R-:W-:Y:S01]  /*6090*/  ISETP.GT.AND P0, PT, R3, 0x8, P3 ;  /* 0x000000080300780c */ /* 0x000fe20001f04270 */
[----:B------:R-:W-:Y:S01]  /*60a0*/  @P1 STG.E.U16 desc[UR36][R10.64+0x2], R57 ;  /* 0x000002390a001986 */ /* 0x000fe2000c101524 */
[----:B------:R-:W-:Y:S01]  /*60b0*/  F2FP.F16.F32.PACK_AB R59, RZ, R59 ;  /* 0x0000003bff3b723e */ /* 0x000fe200000000ff */
[----:B------:R-:W-:Y:S01]  /*60c0*/  FMUL R62, R62, R90 ;  /* 0x0000005a3e3e7220 */ /* 0x000fe20000400000 */
[----:B------:R-:W-:Y:S01]  /*60d0*/  SHF.L.U64.HI R13, R97, 0x1, R94 ;  /* 0x00000001610d7819 */ /* 0x000fe2000001025e */
[----:B------:R-:W-:Y:S01]  /*60e0*/  @P2 STG.E.U16 desc[UR36][R8.64], R58 ;  /* 0x0000003a08002986 */ /* 0x000fe2000c101524 */
[----:B------:R-:W-:Y:S01]  /*60f0*/  IADD3 R6, P1, P2, R23, R10, R7 ;  /* 0x0000000a17067210 */ /* 0x000fe20007a3e007 */
[-C--:B------:R-:W-:Y:S01]  /*6100*/  FMUL R64, R64, R90.reuse ;  /* 0x0000005a40407220 */ /* 0x080fe20000400000 */
[C---:B------:R-:W-:Y:S01]  /*6110*/  ISETP.GT.AND P4, PT, R4.reuse, 0x8, PT ;  /* 0x000000080400780c */ /* 0x040fe20003f84270 */
[-C--:B------:R-:W-:Y:S01]  /*6120*/  FMUL R65, R65, R90.reuse ;  /* 0x0000005a41417220 */ /* 0x080fe20000400000 */
[----:B------:R-:W-:Y:S01]  /*6130*/  ISETP.GT.AND P3, PT, R4, 0x9, PT ;  /* 0x000000090400780c */ /* 0x000fe20003f64270 */
[-C--:B------:R-:W-:Y:S01]  /*6140*/  FMUL R66, R66, R90.reuse ;  /* 0x0000005a42427220 */ /* 0x080fe20000400000 */
[----:B------:R-:W-:Y:S01]  /*6150*/  IADD3.X R7, R13, R11, R5, P1, P2 ;  /* 0x0000000b0d077210 */ /* 0x000fe20000fe4405 */
[----:B------:R-:W-:Y:S01]  /*6160*/  @P0 STG.E.U16 desc[UR36][R8.64+0x2], R59 ;  /* 0x0000023b08000986 */ /* 0x000fe2000c101524 */
[----:B------:R-:W-:Y:S01]  /*6170*/  ISETP.GT.AND P1, PT, R3, RZ, P4 ;  /* 0x000000ff0300720c */ /* 0x000fe20002724270 */
[-C--:B------:R-:W-:Y:S01]  /*6180*/  FMUL R67, R67, R90.reuse ;  /* 0x0000005a43437220 */ /* 0x080fe20000400000 */
[----:B------:R-:W-:Y:S01]  /*6190*/  ISETP.GT.AND P0, PT, R3, RZ, P3 ;  /* 0x000000ff0300720c */ /* 0x000fe20001f04270 */
[----:B------:R-:W-:Y:S01]  /*61a0*/  FMUL R68, R68, R90 ;  /* 0x0000005a44447220 */ /* 0x000fe20000400000 */
[----:B------:R-:W-:Y:S01]  /*61b0*/  F2FP.F16.F32.PACK_AB R60, RZ, R60 ;  /* 0x0000003cff3c723e */ /* 0x000fe200000000ff */
[-C--:B------:R-:W-:Y:S01]  /*61c0*/  FMUL R69, R69, R90.reuse ;  /* 0x0000005a45457220 */ /* 0x080fe20000400000 */
[----:B------:R-:W-:Y:S01]  /*61d0*/  F2FP.F16.F32.PACK_AB R61, RZ, R61 ;  /* 0x0000003dff3d723e */ /* 0x000fe200000000ff */
[-C--:B------:R-:W-:Y:S01]  /*61e0*/  FMUL R70, R70, R90.reuse ;  /* 0x0000005a46467220 */ /* 0x080fe20000400000 */
[----:B------:R-:W-:Y:S01]  /*61f0*/  F2FP.F16.F32.PACK_AB R63, RZ, R63 ;  /* 0x0000003fff3f723e */ /* 0x000fe200000000ff */
[----:B------:R-:W-:Y:S01]  /*6200*/  FMUL R71, R71, R90 ;  /* 0x0000005a47477220 */ /* 0x000fe20000400000 */
[----:B------:R-:W-:Y:S01]  /*6210*/  F2FP.F16.F32.PACK_AB R62, RZ, R62 ;  /* 0x0000003eff3e723e */ /* 0x000fe200000000ff */
[----:B------:R-:W-:Y:S01]  /*6220*/  FMUL R72, R72, R90 ;  /* 0x0000005a48487220 */ /* 0x000fe20000400000 */
[----:B------:R-:W-:Y:S01]  /*6230*/  F2FP.F16.F32.PACK_AB R64, RZ, R64 ;  /* 0x00000040ff40723e */ /* 0x000fe200000000ff */
[----:B------:R-:W-:Y:S01]  /*6240*/  @P1 STG.E.U16 desc[UR36][R10.64+0x10], R60 ;  /* 0x0000103c0a001986 */ /* 0x000fe2000c101524 */
[----:B------:R-:W-:Y:S01]  /*6250*/  ISETP.GT.AND P1, PT, R3, 0x8, P4 ;  /* 0x000000080300780c */ /* 0x000fe20002724270 */
[-C--:B------:R-:W-:Y:S01]  /*6260*/  FMUL R73, R73, R90.reuse ;  /* 0x0000005a49497220 */ /* 0x080fe20000400000 */
[----:B------:R-:W-:Y:S01]  /*6270*/  ISETP.GT.AND P2, PT, R4, 0x11, PT ;  /* 0x000000110400780c */ /* 0x000fe20003f44270 */
[----:B------:R-:W-:Y:S01]  /*6280*/  @P0 STG.E.U16 desc[UR36][R10.64+0x12], R61 ;  /* 0x0000123d0a000986 */ /* 0x000fe2000c101524 */
[----:B------:R-:W-:Y:S01]  /*6290*/  ISETP.GT.AND P0, PT, R3, 0x8, P3 ;  /* 0x000000080300780c */ /* 0x000fe20001f04270 */
[-C--:B------:R-:W-:Y:S01]  /*62a0*/  FMUL R74, R74, R90.reuse ;  /* 0x0000005a4a4a7220 */ /* 0x080fe20000400000 */
[----:B------:R-:W-:Y:S01]  /*62b0*/  ISETP.GT.AND P3, PT, R4, 0x10, PT ;  /* 0x000000100400780c */ /* 0x000fe20003f64270 */
[-C--:B------:R-:W-:Y:S01]  /*62c0*/  FMUL R75, R75, R90.reuse ;  /* 0x0000005a4b4b7220 */ /* 0x080fe20000400000 */
[----:B------:R-:W-:Y:S01]  /*62d0*/  F2FP.F16.F32.PACK_AB R65, RZ, R65 ;  /* 0x00000041ff41723e */ /* 0x000fe200000000ff */
[----:B------:R-:W-:Y:S01]  /*62e0*/  FMUL R76, R76, R90 ;  /* 0x0000005a4c4c7220 */ /* 0x000fe20000400000 */
[----:B------:R-:W-:Y:S01]  /*62f0*/  F2FP.F16.F32.PACK_AB R66, RZ, R66 ;  /* 0x00000042ff42723e */ /* 0x000fe200000000ff */
[----:B------:R-:W-:Y:S01]  /*6300*/  FMUL R77, R77, R90 ;  /* 0x0000005a4d4d7220 */ /* 0x000fe20000400000 */
[----:B------:R-:W-:Y:S01]  /*6310*/  F2FP.F16.F32.PACK_AB R67, RZ, R67 ;  /* 0x00000043ff43723e */ /* 0x000fe200000000ff */
[----:B------:R-:W-:Y:S01]  /*6320*/  @P1 STG.E.U16 desc[UR36][R8.64+0x10], R62 ;  /* 0x0000103e08001986 */ /* 0x000fe2000c101524 */
[----:B------:R-:W-:Y:S01]  /*6330*/  F2FP.F16.F32.PACK_AB R68, RZ, R68 ;  /* 0x00000044ff44723e */ /* 0x000fe200000000ff */
[-C--:B------:R-:W-:Y:S01]  /*6340*/  FMUL R78, R78, R90.reuse ;  /* 0x0000005a4e4e7220 */ /* 0x080fe20000400000 */
[----:B------:R-:W-:Y:S01]  /*6350*/  ISETP.GT.AND P1, PT, R4, 0x19, PT ;  /* 0x000000190400780c */ /* 0x000fe20003f24270 */
[----:B------:R-:W-:Y:S01]  /*6360*/  @P0 STG.E.U16 desc[UR36][R8.64+0x12], R63 ;  /* 0x0000123f08000986 */ /* 0x000fe2000c101524 */
[----:B------:R-:W-:Y:S01]  /*6370*/  ISETP.GT.AND P0, PT, R3, RZ, P3 ;  /* 0x000000ff0300720c */ /* 0x000fe20001f04270 */
[-C--:B------:R-:W-:Y:S01]  /*6380*/  FMUL R79, R79, R90.reuse ;  /* 0x0000005a4f4f7220 */ /* 0x080fe20000400000 */
[----:B------:R-:W-:Y:S01]  /*6390*/  F2FP.F16.F32.PACK_AB R69, RZ, R69 ;  /* 0x00000045ff45723e */ /* 0x000fe200000000ff */
[----:B------:R-:W-:Y:S01]  /*63a0*/  FMUL R80, R80, R90 ;  /* 0x0000005a50507220 */ /* 0x000fe20000400000 */
[----:B------:R-:W-:Y:S01]  /*63b0*/  F2FP.F16.F32.PACK_AB R70, RZ, R70 ;  /* 0x00000046ff46723e */ /* 0x000fe200000000ff */
        /* <DEDUP_REMOVED lines=8> */
[----:B------:R-:W-:Y:S01]  /*6440*/  @P0 STG.E.U16 desc[UR36][R10.64+0x20], R64 ;  /* 0x000020400a000986 */ /* 0x000fe2000c101524 */
[----:B------:R-:W-:Y:S01]  /*6450*/  ISETP.GT.AND P0, PT, R3, RZ, P2 ;  /* 0x000000ff0300720c */ /* 0x000fe20001704270 */
[-C--:B------:R-:W-:Y:S01]  /*6460*/  FMUL R85, R85, R90.reuse ;  /* 0x0000005a55557220 */ /* 0x080fe20000400000 */
[----:B------:R-:W-:Y:S01]  /*6470*/  F2FP.F16.F32.PACK_AB R75, RZ, R75 ;  /* 0x0000004bff4b723e */ /* 0x000fe200000000ff */
[-C--:B------:R-:W-:Y:S01]  /*6480*/  FMUL R86, R86, R90.reuse ;  /* 0x0000005a56567220 */ /* 0x080fe20000400000 */
[----:B------:R-:W-:Y:S01]  /*6490*/  ISETP.GT.AND P5, PT, R4, 0x28, PT ;  /* 0x000000280400780c */ /* 0x000fe20003fa4270 */
[----:B------:R-:W-:Y:S01]  /*64a0*/  FMUL R87, R87, R90 ;  /* 0x0000005a57577220 */ /* 0x000fe20000400000 */
[----:B------:R-:W-:Y:S01]  /*64b0*/  F2FP.F16.F32.PACK_AB R76, RZ, R76 ;  /* 0x0000004cff4c723e */ /* 0x000fe200000000ff */
[-C--:B------:R-:W-:Y:S01]  /*64c0*/  FMUL R24, R24, R90.reuse ;  /* 0x0000005a18187220 */ /* 0x080fe20000400000 */
[----:B------:R-:W-:Y:S01]  /*64d0*/  ISETP.GT.AND P4, PT, R4, 0x29, PT ;  /* 0x000000290400780c */ /* 0x000fe20003f84270 */
[-C--:B------:R-:W-:Y:S01]  /*64e0*/  FMUL R25, R25, R90.reuse ;  /* 0x0000005a19197220 */ /* 0x080fe20000400000 */
[----:B------:R-:W-:Y:S01]  /*64f0*/  F2FP.F16.F32.PACK_AB R77, RZ, R77 ;  /* 0x0000004dff4d723e */ /* 0x000fe200000000ff */
[----:B------:R-:W-:Y:S01]  /*6500*/  FMUL R26, R26, R90 ;  /* 0x0000005a1a1a7220 */ /* 0x000fe20000400000 */
[----:B------:R-:W-:Y:S01]  /*6510*/  F2FP.F16.F32.PACK_AB R78, RZ, R78 ;  /* 0x0000004eff4e723e */ /* 0x000fe200000000ff */
[----:B------:R-:W-:Y:S01]  /*6520*/  @P0 STG.E.U16 desc[UR36][R10.64+0x22], R65 ;  /* 0x000022410a000986 */ /* 0x000fe2000c101524 */
[----:B------:R-:W-:Y:S01]  /*6530*/  ISETP.GT.AND P0, PT, R3, 0x8, P3 ;  /* 0x000000080300780c */ /* 0x000fe20001f04270 */
[-C--:B------:R-:W-:Y:S01]  /*6540*/  FMUL R27, R27, R90.reuse ;  /* 0x0000005a1b1b7220 */ /* 0x080fe20000400000 */
[----:B------:R-:W-:Y:S01]  /*6550*/  F2FP.F16.F32.PACK_AB R79, RZ, R79 ;  /* 0x0000004fff4f723e */ /* 0x000fe200000000ff */
[-C--:B------:R-:W-:Y:S01]  /*6560*/  FMUL R28, R28, R90.reuse ;  /* 0x0000005a1c1c7220 */ /* 0x080fe20000400000 */
[----:B------:R-:W-:Y:S01]  /*6570*/  ISETP.GT.AND P3, PT, R4, 0x30, PT ;  /* 0x000000300400780c */ /* 0x000fe20003f64270 */
        /* <DEDUP_REMOVED lines=8> */
[----:B------:R-:W-:Y:S01]  /*6600*/  @P0 STG.E.U16 desc[UR36][R8.64+0x20], R66 ;  /* 0x0000204208000986 */ /* 0x000fe2000c101524 */
[----:B------:R-:W-:Y:S01]  /*6610*/  ISETP.GT.AND P0, PT, R3, 0x8, P2 ;  /* 0x000000080300780c */ /* 0x000fe20001704270 */
[-C--:B------:R-:W-:Y:S01]  /*6620*/  FMUL R33, R33, R90.reuse ;  /* 0x0000005a21217220 */ /* 0x080fe20000400000 */
[----:B------:R-:W-:Y:S01]  /*6630*/  ISETP.GT.AND P2, PT, R4, 0x18, PT ;  /* 0x000000180400780c */ /* 0x000fe20003f44270 */
[----:B------:R-:W-:Y:S01]  /*6640*/  FMUL R34, R34, R90 ;  /* 0x0000005a22227220 */ /* 0x000fe20000400000 */
[----:B------:R-:W-:Y:S01]  /*6650*/  F2FP.F16.F32.PACK_AB R84, RZ, R84 ;  /* 0x00000054ff54723e */ /* 0x000fe200000000ff */
[-C--:B------:R-:W-:Y:S01]  /*6660*/  FMUL R35, R35, R90.reuse ;  /* 0x0000005a23237220 */ /* 0x080fe20000400000 */
[----:B------:R-:W-:Y:S01]  /*6670*/  P2R R5, PR, RZ, 0x20 ;  /* 0x00000020ff057803 */ /* 0x000fe20000000000 */
[-C--:B------:R-:W-:Y:S01]  /*6680*/  FMUL R36, R36, R90.reuse ;  /* 0x0000005a24247220 */ /* 0x080fe20000400000 */
[----:B------:R-:W-:Y:S01]  /*6690*/  F2FP.F16.F32.PACK_AB R85, RZ, R85 ;  /* 0x00000055ff55723e */ /* 0x000fe200000000ff */
[----:B------:R-:W-:Y:S01]  /*66a0*/  FMUL R37, R37, R90 ;  /* 0x0000005a25257220 */ /* 0x000fe20000400000 */
[----:B------:R-:W-:Y:S01]  /*66b0*/  F2FP.F16.F32.PACK_AB R86, RZ, R86 ;  /* 0x00000056ff56723e */ /* 0x000fe200000000ff */
[-C--:B------:R-:W-:Y:S01]  /*66c0*/  FMUL R38, R38, R90.reuse ;  /* 0x0000005a26267220 */ /* 0x080fe20000400000 */
[----:B------:R-:W-:Y:S01]  /*66d0*/  F2FP.F16.F32.PACK_AB R87, RZ, R87 ;  /* 0x00000057ff57723e */ /* 0x000fe200000000ff */
[----:B------:R-:W-:Y:S01]  /*66e0*/  @P0 STG.E.U16 desc[UR36][R8.64+0x22], R67 ;  /* 0x0000224308000986 */ /* 0x000fe2000c101524 */
[----:B------:R-:W-:Y:S01]  /*66f0*/  ISETP.GT.AND P0, PT, R3, RZ, P2 ;  /* 0x000000ff0300720c */ /* 0x000fe20001704270 */
        /* <DEDUP_REMOVED lines=36> */
[----:B------:R-:W-:Y:S01]  /*6940*/  FMUL R55, R55, R90 ;  /* 0x0000005a37377220 */ /* 0x000fe20000400000 */
[----:B------:R-:W-:-:S02]  /*6950*/  F2FP.F16.F32.PACK_AB R39, RZ, R39 ;  /* 0x00000027ff27723e */ /* 0x000fc400000000ff */
[----:B------:R-:W-:Y:S01]  /*6960*/  F2FP.F16.F32.PACK_AB R40, RZ, R40 ;  /* 0x00000028ff28723e */ /* 0x000fe200000000ff */
[----:B------:R-:W-:Y:S01]  /*6970*/  @P0 STG.E.U16 desc[UR36][R8.64+0x30], R70 ;  /* 0x0000304608000986 */ /* 0x000fe2000c101524 */
[----:B------:R-:W-:Y:S02]  /*6980*/  ISETP.GT.AND P0, PT, R3, 0x8, P1 ;  /* 0x000000080300780c */ /* 0x000fe40000f04270 */
[----:B------:R-:W-:Y:S02]  /*6990*/  ISETP.GT.AND P1, PT, R4, 0x21, PT ;  /* 0x000000210400780c */ /* 0x000fe40003f24270 */
[----:B------:R-:W-:Y:S02]  /*69a0*/  F2FP.F16.F32.PACK_AB R41, RZ, R41 ;  /* 0x00000029ff29723e */ /* 0x000fe400000000ff */
[----:B------:R-:W-:Y:S02]  /*69b0*/  F2FP.F16.F32.PACK_AB R42, RZ, R42 ;  /* 0x0000002aff2a723e */ /* 0x000fe400000000ff */
[----:B------:R-:W-:-:S02]  /*69c0*/  F2FP.F16.F32.PACK_AB R43, RZ, R43 ;  /* 0x0000002bff2b723e */ /* 0x000fc400000000ff */
[----:B------:R-:W-:Y:S02]  /*69d0*/  F2FP.F16.F32.PACK_AB R44, RZ, R44 ;  /* 0x0000002cff2c723e */ /* 0x000fe400000000ff */
[----:B------:R-:W-:Y:S01]  /*69e0*/  F2FP.F16.F32.PACK_AB R45, RZ, R45 ;  /* 0x0000002dff2d723e */ /* 0x000fe200000000ff */
[----:B------:R-:W-:Y:S01]  /*69f0*/  @P0 STG.E.U16 desc[UR36][R8.64+0x32], R71 ;  /* 0x0000324708000986 */ /* 0x000fe2000c101524 */
[----:B------:R-:W-:Y:S02]  /*6a00*/  ISETP.GT.AND P0, PT, R3, RZ, P2 ;  /* 0x000000ff0300720c */ /* 0x000fe40001704270 */
[----:B------:R-:W-:Y:S02]  /*6a10*/  F2FP.F16.F32.PACK_AB R46, RZ, R46 ;  /* 0x0000002eff2e723e */ /* 0x000fe400000000ff */
[----:B------:R-:W-:Y:S02]  /*6a20*/  F2FP.F16.F32.PACK_AB R47, RZ, R47 ;  /* 0x0000002fff2f723e */ /* 0x000fe400000000ff */
[----:B------:R-:W-:-:S02]  /*6a30*/  F2FP.F16.F32.PACK_AB R48, RZ, R48 ;  /* 0x00000030ff30723e */ /* 0x000fc400000000ff */
[----:B------:R-:W-:Y:S02]  /*6a40*/  F2FP.F16.F32.PACK_AB R49, RZ, R49 ;  /* 0x00000031ff31723e */ /* 0x000fe400000000ff */
[----:B------:R-:W-:Y:S02]  /*6a50*/  F2FP.F16.F32.PACK_AB R50, RZ, R50 ;  /* 0x00000032ff32723e */ /* 0x000fe400000000ff */
[----:B------:R-:W-:Y:S01]  /*6a60*/  F2FP.F16.F32.PACK_AB R51, RZ, R51 ;  /* 0x00000033ff33723e */ /* 0x000fe200000000ff */
[----:B------:R-:W-:Y:S01]  /*6a70*/  @P0 STG.E.U16 desc[UR36][R10.64+0x40], R72 ;  /* 0x000040480a000986 */ /* 0x000fe2000c101524 */
[----:B------:R-:W-:Y:S02]  /*6a80*/  ISETP.GT.AND P0, PT, R3, RZ, P1 ;  /* 0x000000ff0300720c */ /* 0x000fe40000f04270 */
[----:B------:R-:W-:Y:S02]  /*6a90*/  F2FP.F16.F32.PACK_AB R52, RZ, R52 ;  /* 0x00000034ff34723e */ /* 0x000fe400000000ff */
[----:B------:R-:W-:-:S02]  /*6aa0*/  F2FP.F16.F32.PACK_AB R53, RZ, R53 ;  /* 0x00000035ff35723e */ /* 0x000fc400000000ff */
[----:B------:R-:W-:Y:S02]  /*6ab0*/  F2FP.F16.F32.PACK_AB R54, RZ, R54 ;  /* 0x00000036ff36723e */ /* 0x000fe400000000ff */
[----:B------:R-:W-:-:S05]  /*6ac0*/  F2FP.F16.F32.PACK_AB R55, RZ, R55 ;  /* 0x00000037ff37723e */ /* 0x000fca00000000ff */
[----:B------:R-:W-:Y:S01]  /*6ad0*/  @P0 STG.E.U16 desc[UR36][R10.64+0x42], R73 ;  /* 0x000042490a000986 */ /* 0x000fe2000c101524 */
[----:B------:R-:W-:Y:S02]  /*6ae0*/  ISETP.GT.AND P0, PT, R3, 0x8, P2 ;  /* 0x000000080300780c */ /* 0x000fe40001704270 */
[----:B------:R-:W-:-:S11]  /*6af0*/  ISETP.GT.AND P2, PT, R4, 0x38, PT ;  /* 0x000000380400780c */ /* 0x000fd60003f44270 */
[----:B------:R-:W-:Y:S01]  /*6b00*/  @P0 STG.E.U16 desc[UR36][R8.64+0x40], R74 ;  /* 0x0000404a08000986 */ /* 0x000fe2000c101524 */
[----:B------:R-:W-:-:S13]  /*6b10*/  ISETP.GT.AND P0, PT, R3, 0x8, P1 ;  /* 0x000000080300780c */ /* 0x000fda0000f04270 */
[----:B------:R-:W-:Y:S01]  /*6b20*/  @P0 STG.E.U16 desc[UR36][R8.64+0x42], R75 ;  /* 0x0000424b08000986 */ /* 0x000fe2000c101524 */
[----:B------:R-:W-:-:S13]  /*6b30*/  ISETP.GT.AND P0, PT, R3, RZ, P5 ;  /* 0x000000ff0300720c */ /* 0x000fda0002f04270 */
[----:B------:R-:W-:Y:S01]  /*6b40*/  @P0 STG.E.U16 desc[UR36][R10.64+0x50], R76 ;  /* 0x0000504c0a000986 */ /* 0x000fe2000c101524 */
[----:B------:R-:W-:-:S13]  /*6b50*/  ISETP.GT.AND P0, PT, R3, RZ, P4 ;  /* 0x000000ff0300720c */ /* 0x000fda0002704270 */
[----:B------:R-:W-:Y:S01]  /*6b60*/  @P0 STG.E.U16 desc[UR36][R10.64+0x52], R77 ;  /* 0x0000524d0a000986 */ /* 0x000fe2000c101524 */
[----:B------:R-:W-:-:S13]  /*6b70*/  ISETP.GT.AND P0, PT, R3, 0x8, P5 ;  /* 0x000000080300780c */ /* 0x000fda0002f04270 */
[----:B------:R-:W-:Y:S01]  /*6b80*/  @P0 STG.E.U16 desc[UR36][R8.64+0x50], R78 ;  /* 0x0000504e08000986 */ /* 0x000fe2000c101524 */
[----:B------:R-:W-:-:S13]  /*6b90*/  ISETP.GT.AND P0, PT, R3, 0x8, P4 ;  /* 0x000000080300780c */ /* 0x000fda0002704270 */
[----:B------:R-:W-:Y:S01]  /*6ba0*/  @P0 STG.E.U16 desc[UR36][R8.64+0x52], R79 ;  /* 0x0000524f08000986 */ /* 0x000fe2000c101524 */
[----:B------:R-:W-:-:S13]  /*6bb0*/  ISETP.GT.AND P0, PT, R3, RZ, P3 ;  /* 0x000000ff0300720c */ /* 0x000fda0001f04270 */
[----:B------:R-:W-:Y:S01]  /*6bc0*/  @P0 STG.E.U16 desc[UR36][R10.64+0x60], R80 ;  /* 0x000060500a000986 */ /* 0x000fe2000c101524 */
[----:B------:R-:W-:-:S04]  /*6bd0*/  ISETP.GT.AND P0, PT, R4, 0x31, PT ;  /* 0x000000310400780c */ /* 0x000fc80003f04270 */
[----:B------:R-:W-:-:S13]  /*6be0*/  ISETP.GT.AND P1, PT, R3, RZ, P0 ;  /* 0x000000ff0300720c */ /* 0x000fda0000724270 */
[----:B------:R-:W-:Y:S01]  /*6bf0*/  @P1 STG.E.U16 desc[UR36][R10.64+0x62], R81 ;  /* 0x000062510a001986 */ /* 0x000fe2000c101524 */
[----:B------:R-:W-:-:S13]  /*6c00*/  ISETP.GT.AND P1, PT, R3, 0x8, P3 ;  /* 0x000000080300780c */ /* 0x000fda0001f24270 */
[----:B------:R-:W-:Y:S01]  /*6c10*/  @P1 STG.E.U16 desc[UR36][R8.64+0x60], R82 ;  /* 0x0000605208001986 */ /* 0x000fe2000c101524 */
[----:B------:R-:W-:-:S13]  /*6c20*/  ISETP.GT.AND P1, PT, R3, 0x8, P0 ;  /* 0x000000080300780c */ /* 0x000fda0000724270 */
[----:B------:R-:W-:Y:S01]  /*6c30*/  @P1 STG.E.U16 desc[UR36][R8.64+0x62], R83 ;  /* 0x0000625308001986 */ /* 0x000fe2000c101524 */
[----:B------:R-:W-:-:S05]  /*6c40*/  IADD3 R14, P1, R23, R8, RZ ;  /* 0x00000008170e7210 */ /* 0x000fca0007f3e0ff */
[----:B------:R-:W-:Y:S01]  /*6c50*/  IMAD.X R15, R13, 0x1, R9, P1 ;  /* 0x000000010d0f7824 */ /* 0x000fe200008e0609 */
[----:B------:R-:W-:-:S13]  /*6c60*/  ISETP.GT.AND P1, PT, R3, RZ, P2 ;  /* 0x000000ff0300720c */ /* 0x000fda0001724270 */
[----:B------:R-:W-:Y:S01]  /*6c70*/  @P1 STG.E.U16 desc[UR36][R10.64+0x70], R84 ;  /* 0x000070540a001986 */ /* 0x000fe2000c101524 */
[----:B------:R-:W-:-:S05]  /*6c80*/  IADD3 R20, P1, R23, R8, RZ ;  /* 0x0000000817147210 */ /* 0x000fca0007f3e0ff */
[----:B------:R-:W-:Y:S01]  /*6c90*/  IMAD.X R21, R13, 0x1, R9, P1 ;  /* 0x000000010d157824 */ /* 0x000fe200008e0609 */
[----:B------:R-:W-:-:S05]  /*6ca0*/  IADD3 R12, P1, R23, R10, RZ ;  /* 0x0000000a170c7210 */ /* 0x000fca0007f3e0ff */
[----:B------:R-:W-:Y:S01]  /*6cb0*/  IMAD.X R13, R13, 0x1, R11, P1 ;  /* 0x000000010d0d7824 */ /* 0x000fe200008e060b */
[----:B------:R-:W-:-:S04]  /*6cc0*/  ISETP.GT.AND P1, PT, R4, 0x39, PT ;  /* 0x000000390400780c */ /* 0x000fc80003f24270 */
[----:B------:R-:W-:-:S13]  /*6cd0*/  ISETP.GT.AND P5, PT, R3, RZ, P1 ;  /* 0x000000ff0300720c */ /* 0x000fda0000fa4270 */
[----:B------:R-:W-:Y:S01]  /*6ce0*/  @P5 STG.E.U16 desc[UR36][R10.64+0x72], R85 ;  /* 0x000072550a005986 */ /* 0x000fe2000c101524 */
[----:B------:R-:W-:-:S13]  /*6cf0*/  ISETP.GT.AND P5, PT, R3, 0x8, P2 ;  /* 0x000000080300780c */ /* 0x000fda00017a4270 */
[----:B------:R-:W-:Y:S01]  /*6d00*/  @P5 STG.E.U16 desc[UR36][R8.64+0x70], R86 ;  /* 0x0000705608005986 */ /* 0x000fe2000c101524 */
[----:B------:R-:W-:-:S13]  /*6d10*/  ISETP.GT.AND P5, PT, R3, 0x8, P1 ;  /* 0x000000080300780c */ /* 0x000fda0000fa4270 */
[----:B------:R0:W-:Y:S01]  /*6d20*/  @P5 STG.E.U16 desc[UR36][R8.64+0x72], R87 ;  /* 0x0000725708005986 */ /* 0x0001e2000c101524 */
[C---:B------:R-:W-:Y:S02]  /*6d30*/  ISETP.GT.AND P5, PT, R3.reuse, 0x80, P6 ;  /* 0x000000800300780c */ /* 0x040fe400037a4270 */
[----:B------:R-:W-:-:S11]  /*6d40*/  ISETP.GT.AND P6, PT, R3, 0x88, P6 ;  /* 0x000000880300780c */ /* 0x000fd600037c4270 */
[----:B------:R-:W-:Y:S01]  /*6d50*/  @P5 STG.E.U16 desc[UR36][R12.64], R24 ;  /* 0x000000180c005986 */ /* 0x000fe2000c101524 */
[----:B------:R-:W-:-:S04]  /*6d60*/  ISETP.GT.AND P5, PT, R4, 0x1, PT ;  /* 0x000000010400780c */ /* 0x000fc80003fa4270 */
[----:B------:R-:W-:-:S13]  /*6d70*/  ISETP.GT.AND P5, PT, R3, 0x80, P5 ;  /* 0x000000800300780c */ /* 0x000fda0002fa4270 */
[----:B0-----:R-:W-:Y:S02]  /*6d80*/  @P5 IMAD.MOV.U32 R8, RZ, RZ, R12 ;  /* 0x000000ffff085224 */ /* 0x001fe400078e000c */
[----:B------:R-:W-:-:S05]  /*6d90*/  @P5 IMAD.MOV.U32 R9, RZ, RZ, R13 ;  /* 0x000000ffff095224 */ /* 0x000fca00078e000d */
[----:B------:R0:W-:Y:S01]  /*6da0*/  @P5 STG.E.U16 desc[UR36][R8.64+0x2], R25 ;  /* 0x0000021908005986 */ /* 0x0001e2000c101524 */
[----:B------:R-:W-:-:S03]  /*6db0*/  ISETP.NE.AND P5, PT, R5, RZ, PT ;  /* 0x000000ff0500720c */ /* 0x000fc60003fa5270 */
[----:B------:R-:W-:Y:S01]  /*6dc0*/  @P6 STG.E.U16 desc[UR36][R14.64], R26 ;  /* 0x0000001a0e006986 */ /* 0x000fe2000c101524 */
[----:B------:R-:W-:-:S04]  /*6dd0*/  ISETP.GT.AND P6, PT, R4, 0x1, PT ;  /* 0x000000010400780c */ /* 0x000fc80003fc4270 */
[----:B------:R-:W-:-:S13]  /*6de0*/  ISETP.GT.AND P6, PT, R3, 0x88, P6 ;  /* 0x000000880300780c */ /* 0x000fda00037c4270 */
[----:B------:R-:W-:Y:S01]  /*6df0*/  @P6 STG.E.U16 desc[UR36][R20.64+0x2], R27 ;  /* 0x0000021b14006986 */ /* 0x000fe2000c101524 */
[----:B------:R-:W-:-:S04]  /*6e00*/  ISETP.GT.AND P6, PT, R4, 0x8, PT ;  /* 0x000000080400780c */ /* 0x000fc80003fc4270 */
[----:B------:R-:W-:-:S13]  /*6e10*/  ISETP.GT.AND P6, PT, R3, 0x80, P6 ;  /* 0x000000800300780c */ /* 0x000fda00037c4270 */
[----:B0-----:R-:W-:Y:S02]  /*6e20*/  @P6 IMAD.MOV.U32 R8, RZ, RZ, R12 ;  /* 0x000000ffff086224 */ /* 0x001fe400078e000c */
[----:B------:R-:W-:-:S05]  /*6e30*/  @P6 IMAD.MOV.U32 R9, RZ, RZ, R13 ;  /* 0x000000ffff096224 */ /* 0x000fca00078e000d */
[----:B------:R0:W-:Y:S01]  /*6e40*/  @P6 STG.E.U16 desc[UR36][R8.64+0x10], R28 ;  /* 0x0000101c08006986 */ /* 0x0001e2000c101524 */
[----:B------:R-:W-:-:S04]  /*6e50*/  ISETP.GT.AND P6, PT, R4, 0x9, PT ;  /* 0x000000090400780c */ /* 0x000fc80003fc4270 */
[----:B------:R-:W-:-:S13]  /*6e60*/  ISETP.GT.AND P6, PT, R3, 0x80, P6 ;  /* 0x000000800300780c */ /* 0x000fda00037c4270 */
[----:B0-----:R-:W-:Y:S02]  /*6e70*/  @P6 IMAD.MOV.U32 R8, RZ, RZ, R12 ;  /* 0x000000ffff086224 */ /* 0x001fe400078e000c */
[----:B------:R-:W-:-:S05]  /*6e80*/  @P6 IMAD.MOV.U32 R9, RZ, RZ, R13 ;  /* 0x000000ffff096224 */ /* 0x000fca00078e000d */
[----:B------:R0:W-:Y:S01]  /*6e90*/  @P6 STG.E.U16 desc[UR36][R8.64+0x12], R29 ;  /* 0x0000121d08006986 */ /* 0x0001e2000c101524 */
[----:B------:R-:W-:-:S04]  /*6ea0*/  ISETP.GT.AND P6, PT, R4, 0x8, PT ;  /* 0x000000080400780c */ /* 0x000fc80003fc4270 */
[----:B------:R-:W-:-:S13]  /*6eb0*/  ISETP.GT.AND P6, PT, R3, 0x88, P6 ;  /* 0x000000880300780c */ /* 0x000fda00037c4270 */
        /* <DEDUP_REMOVED lines=45> */
[----:B------:R-:W-:Y:S01]  /*7190*/  @P6 STG.E.U16 desc[UR36][R8.64+0x42], R41 ;  /* 0x0000422908006986 */ /* 0x000fe2000c101524 */
[----:B------:R-:W-:-:S04]  /*71a0*/  ISETP.GT.AND P6, PT, R4, 0x20, PT ;  /* 0x000000200400780c */ /* 0x000fc80003fc4270 */
[----:B------:R-:W-:-:S13]  /*71b0*/  ISETP.GT.AND P6, PT, R3, 0x88, P6 ;  /* 0x000000880300780c */ /* 0x000fda00037c4270 */
[----:B------:R-:W-:Y:S01]  /*71c0*/  @P6 STG.E.U16 desc[UR36][R6.64+0x40], R42 ;  /* 0x0000402a06006986 */ /* 0x000fe2000c101524 */
[----:B------:R-:W-:-:S04]  /*71d0*/  ISETP.GT.AND P6, PT, R4, 0x21, PT ;  /* 0x000000210400780c */ /* 0x000fc80003fc4270 */
[----:B------:R-:W-:-:S13]  /*71e0*/  ISETP.GT.AND P6, PT, R3, 0x88, P6 ;  /* 0x000000880300780c */ /* 0x000fda00037c4270 */
[----:B------:R-:W-:Y:S02]  /*71f0*/  @P6 IMAD.MOV.U32 R4, RZ, RZ, R6 ;  /* 0x000000ffff046224 */ /* 0x000fe400078e0006 */
[----:B------:R-:W-:-:S05]  /*7200*/  @P6 IMAD.MOV.U32 R5, RZ, RZ, R7 ;  /* 0x000000ffff056224 */ /* 0x000fca00078e0007 */
[----:B------:R0:W-:Y:S01]  /*7210*/  @P6 STG.E.U16 desc[UR36][R4.64+0x42], R43 ;  /* 0x0000422b04006986 */ /* 0x0001e2000c101524 */
[C---:B------:R-:W-:Y:S02]  /*7220*/  ISETP.GT.AND P6, PT, R3.reuse, 0x80, P5 ;  /* 0x000000800300780c */ /* 0x040fe40002fc4270 */
[----:B------:R-:W-:-:S11]  /*7230*/  ISETP.GT.AND P5, PT, R3, 0x88, P5 ;  /* 0x000000880300780c */ /* 0x000fd60002fa4270 */
[----:B0-----:R-:W-:Y:S02]  /*7240*/  @P6 IMAD.MOV.U32 R4, RZ, RZ, R12 ;  /* 0x000000ffff046224 */ /* 0x001fe400078e000c */
[----:B------:R-:W-:-:S05]  /*7250*/  @P6 IMAD.MOV.U32 R5, RZ, RZ, R13 ;  /* 0x000000ffff056224 */ /* 0x000fca00078e000d */
[----:B------:R0:W-:Y:S01]  /*7260*/  @P6 STG.E.U16 desc[UR36][R4.64+0x50], R44 ;  /* 0x0000502c04006986 */ /* 0x0001e2000c101524 */
[C---:B------:R-:W-:Y:S02]  /*7270*/  ISETP.GT.AND P6, PT, R3.reuse, 0x80, P4 ;  /* 0x000000800300780c */ /* 0x040fe400027c4270 */
[----:B------:R-:W-:-:S11]  /*7280*/  ISETP.GT.AND P4, PT, R3, 0x88, P4 ;  /* 0x000000880300780c */ /* 0x000fd60002784270 */
[----:B0-----:R-:W-:Y:S02]  /*7290*/  @P6 IMAD.MOV.U32 R4, RZ, RZ, R12 ;  /* 0x000000ffff046224 */ /* 0x001fe400078e000c */
[----:B------:R-:W-:-:S05]  /*72a0*/  @P6 IMAD.MOV.U32 R5, RZ, RZ, R13 ;  /* 0x000000ffff056224 */ /* 0x000fca00078e000d */
[----:B------:R0:W-:Y:S02]  /*72b0*/  @P6 STG.E.U16 desc[UR36][R4.64+0x52], R45 ;  /* 0x0000522d04006986 */ /* 0x0001e4000c101524 */
[----:B0-----:R-:W-:Y:S02]  /*72c0*/  @P5 IMAD.MOV.U32 R4, RZ, RZ, R6 ;  /* 0x000000ffff045224 */ /* 0x001fe400078e0006 */
[----:B------:R-:W-:-:S05]  /*72d0*/  @P5 IMAD.MOV.U32 R5, RZ, RZ, R7 ;  /* 0x000000ffff055224 */ /* 0x000fca00078e0007 */
[----:B------:R0:W-:Y:S01]  /*72e0*/  @P5 STG.E.U16 desc[UR36][R4.64+0x50], R46 ;  /* 0x0000502e04005986 */ /* 0x0001e2000c101524 */
[C---:B------:R-:W-:Y:S02]  /*72f0*/  ISETP.GT.AND P5, PT, R3.reuse, 0x80, P3 ;  /* 0x000000800300780c */ /* 0x040fe40001fa4270 */
[----:B------:R-:W-:Y:S01]  /*7300*/  ISETP.GT.AND P3, PT, R3, 0x88, P3 ;  /* 0x000000880300780c */ /* 0x000fe20001f64270 */
        /* <DEDUP_REMOVED lines=17> */
[----:B------:R0:W-:Y:S02]  /*7420*/  @P3 STG.E.U16 desc[UR36][R4.64+0x60], R50 ;  /* 0x0000603204003986 */ /* 0x0001e4000c101524 */
[----:B0-----:R-:W-:Y:S02]  /*7430*/  @P0 IMAD.MOV.U32 R4, RZ, RZ, R6 ;  /* 0x000000ffff040224 */ /* 0x001fe400078e0006 */
[----:B------:R-:W-:-:S05]  /*7440*/  @P0 IMAD.MOV.U32 R5, RZ, RZ, R7 ;  /* 0x000000ffff050224 */ /* 0x000fca00078e0007 */
[----:B------:R0:W-:Y:S02]  /*7450*/  @P0 STG.E.U16 desc[UR36][R4.64+0x62], R51 ;  /* 0x0000623304000986 */ /* 0x0001e4000c101524 */
[----:B0-----:R-:W-:Y:S02]  /*7460*/  @P5 IMAD.MOV.U32 R4, RZ, RZ, R12 ;  /* 0x000000ffff045224 */ /* 0x001fe400078e000c */
[----:B------:R-:W-:-:S05]  /*7470*/  @P5 IMAD.MOV.U32 R5, RZ, RZ, R13 ;  /* 0x000000ffff055224 */ /* 0x000fca00078e000d */
[----:B------:R0:W-:Y:S04]  /*7480*/  @P5 STG.E.U16 desc[UR36][R4.64+0x70], R52 ;  /* 0x0000703404005986 */ /* 0x0001e8000c101524 */
[----:B------:R1:W-:Y:S01]  /*7490*/  @P4 STG.E.U16 desc[UR36][R12.64+0x72], R53 ;  /* 0x000072350c004986 */ /* 0x0003e2000c101524 */
[----:B0-----:R-:W-:Y:S02]  /*74a0*/  @P2 IMAD.MOV.U32 R4, RZ, RZ, R6 ;  /* 0x000000ffff042224 */ /* 0x001fe400078e0006 */
[----:B------:R-:W-:-:S05]  /*74b0*/  @P2 IMAD.MOV.U32 R5, RZ, RZ, R7 ;  /* 0x000000ffff052224 */ /* 0x000fca00078e0007 */
[----:B------:R1:W-:Y:S04]  /*74c0*/  @P2 STG.E.U16 desc[UR36][R4.64+0x70], R54 ;  /* 0x0000703604002986 */ /* 0x0003e8000c101524 */
[----:B------:R1:W-:Y:S02]  /*74d0*/  @P1 STG.E.U16 desc[UR36][R6.64+0x72], R55 ;  /* 0x0000723706001986 */ /* 0x0003e4000c101524 */
.L_x_156:
[----:B------:R-:W-:Y:S05]  /*74e0*/  BSYNC B0 ;  /* 0x0000000000007941 */ /* 0x000fea0003800000 */
.L_x_32:
[----:B------:R-:W-:Y:S01]  /*74f0*/  IADD3 R16, P0, R16, UR38, RZ ;  /* 0x0000002610107c10 */ /* 0x000fe2000ff1e0ff */
[----:B------:R-:W-:Y:S01]  /*7500*/  ULDC.64 UR4, c[0x0][0x650] ;  /* 0x0001940000047ab9 */ /* 0x000fe20000000a00 */
[----:B------:R-:W-:Y:S01]  /*7510*/  PRMT R3, RZ, 0x7610, R3 ;  /* 0x00007610ff037816 */ /* 0x000fe20000000003 */
[----:B------:R-:W-:Y:S01]  /*7520*/  IMAD.MOV.U32 R103, RZ, RZ, -0x1 ;  /* 0xffffffffff677424 */ /* 0x000fe200078e00ff */
[----:B------:R-:W-:Y:S01]  /*7530*/  IADD3.X R17, R17, UR41, RZ, P0, !PT ;  /* 0x0000002911117c10 */ /* 0x000fe200087fe4ff */
[----:B------:R-:W-:Y:S01]  /*7540*/  IMAD.MOV.U32 R23, RZ, RZ, -0x1 ;  /* 0xffffffffff177424 */ /* 0x000fe200078e00ff */
[----:B------:R-:W-:-:S04]  /*7550*/  ISETP.GE.U32.AND P0, PT, R16, UR4, PT ;  /* 0x0000000410007c0c */ /* 0x000fc8000bf06070 */
[----:B------:R-:W-:-:S13]  /*7560*/  ISETP.GE.U32.AND.EX P0, PT, R17, UR5, PT, P0 ;  /* 0x0000000511007c0c */ /* 0x000fda000bf06100 */
[----:B------:R-:W-:Y:S05]  /*7570*/  @P0 BRA `(.L_x_157) ;  /* 0x00000004004c0947 */ /* 0x000fea0003800000 */
[----:B----4-:R-:W4:Y:S01]  /*7580*/  LDC.64 R10, c[0x0][0x628] ;  /* 0x00018a00ff0a7b82 */ /* 0x010f220000000a00 */
[----:B01----:R-:W0:Y:S01]  /*7590*/  S2R R12, SR_CTAID.X ;  /* 0x00000000000c7919 */ /* 0x003e220000002500 */
[----:B------:R-:W-:Y:S02]  /*75a0*/  IMAD.MOV.U32 R8, RZ, RZ, R16 ;  /* 0x000000ffff087224 */ /* 0x000fe400078e0010 */
[----:B------:R-:W-:Y:S01]  /*75b0*/  IMAD.MOV.U32 R9, RZ, RZ, R17 ;  /* 0x000000ffff097224 */ /* 0x000fe200078e0011 */
[----:B------:R-:W1:Y:S03]  /*75c0*/  S2R R20, SR_CTAID.Y ;  /* 0x0000000000147919 */ /* 0x000e660000002600 */
[----:B------:R-:W0:Y:S08]  /*75d0*/  LDC R0, c[0x0][0x630] ;  /* 0x00018c00ff007b82 */ /* 0x000e300000000800 */
[----:B------:R-:W0:Y:S01]  /*75e0*/  LDC.64 R14, c[0x0][0x620] ;  /* 0x00018800ff0e7b82 */ /* 0x000e220000000a00 */
[----:B----4-:R-:W-:-:S04]  /*75f0*/  ISETP.NE.U32.AND P0, PT, R10, RZ, PT ;  /* 0x000000ff0a00720c */ /* 0x010fc80003f05070 */
[----:B------:R-:W-:-:S13]  /*7600*/  ISETP.NE.AND.EX P0, PT, R11, RZ, PT, P0 ;  /* 0x000000ff0b00720c */ /* 0x000fda0003f05300 */
[----:B01----:R-:W-:Y:S05]  /*7610*/  @!P0 BRA `(.L_x_158) ;  /* 0x0000000000288947 */ /* 0x003fea0003800000 */
        /* <DEDUP_REMOVED lines=10> */
.L_x_158:
[-CC-:B------:R-:W-:Y:S01]  /*76c0*/  SHF.R.U64 R23, R8, R0.reuse, R9.reuse ;  /* 0x0000000008177219 */ /* 0x180fe20000001209 */
[----:B------:R-:W0:Y:S01]  /*76d0*/  LDC.64 R26, c[0x0][0x640] ;  /* 0x00019000ff1a7b82 */ /* 0x000e220000000a00 */
[----:B------:R-:W-:Y:S01]  /*76e0*/  SHF.R.U32.HI R0, RZ, R0, R9 ;  /* 0x00000000ff007219 */ /* 0x000fe20000011609 */
[----:B------:R-:W-:Y:S01]  /*76f0*/  ULDC UR4, c[0x0][0x150] ;  /* 0x0000540000047ab9 */ /* 0x000fe20000000800 */
[----:B------:R-:W-:Y:S02]  /*7700*/  IADD3 R3, P0, RZ, -R23, RZ ;  /* 0x80000017ff037210 */ /* 0x000fe40007f1e0ff */
[----:B------:R-:W-:-:S03]  /*7710*/  I2FP.F32.U32 R7, R12 ;  /* 0x0000000c00077245 */ /* 0x000fc60000201000 */
[----:B------:R-:W1:Y:S01]  /*7720*/  LDC R6, c[0x0][0x618] ;  /* 0x00018600ff067b82 */ /* 0x000e620000000800 */
[----:B------:R-:W-:Y:S02]  /*7730*/  IMAD.X R5, RZ, RZ, ~R0, P0 ;  /* 0x000000ffff057224 */ /* 0x000fe400000e0e00 */
[----:B------:R-:W-:Y:S01]  /*7740*/  FMUL R7, R7, UR4 ;  /* 0x0000000407077c20 */ /* 0x000fe20008400000 */
[----:B------:R-:W-:Y:S01]  /*7750*/  ULDC UR4, c[0x0][0x154] ;  /* 0x0000550000047ab9 */ /* 0x000fe20000000800 */
[-C--:B------:R-:W-:Y:S02]  /*7760*/  IMAD R0, R5, R14.reuse, RZ ;  /* 0x0000000e05007224 */ /* 0x080fe400078e02ff */
[C---:B------:R-:W-:Y:S01]  /*7770*/  IMAD.WIDE.U32 R4, R3.reuse, R14, R16 ;  /* 0x0000000e03047225 */ /* 0x040fe200078e0010 */
[----:B------:R-:W4:Y:S01]  /*7780*/  LDC R11, c[0x0][0x608] ;  /* 0x00018200ff0b7b82 */ /* 0x000f220000000800 */
[----:B------:R-:W2:Y:S02]  /*7790*/  F2I.U32.TRUNC.NTZ R7, R7 ;  /* 0x0000000700077305 */ /* 0x000ea4000020f000 */
[----:B------:R-:W-:-:S04]  /*77a0*/  IMAD R3, R3, R15, R0 ;  /* 0x0000000f03037224 */ /* 0x000fc800078e0200 */
[----:B------:R-:W-:Y:S01]  /*77b0*/  IMAD.IADD R3, R5, 0x1, R3 ;  /* 0x0000000105037824 */ /* 0x000fe200078e0203 */
[----:B------:R-:W3:Y:S01]  /*77c0*/  LDC R8, c[0x0][0x658] ;  /* 0x00019600ff087b82 */ /* 0x000ee20000000800 */
[----:B------:R-:W-:Y:S02]  /*77d0*/  I2FP.F32.U32 R5, R20 ;  /* 0x0000001400057245 */ /* 0x000fe40000201000 */
[----:B0-----:R-:W-:-:S04]  /*77e0*/  ISETP.NE.U32.AND P0, PT, R26, RZ, PT ;  /* 0x000000ff1a00720c */ /* 0x001fc80003f05070 */
[----:B------:R-:W-:Y:S01]  /*77f0*/  ISETP.NE.AND.EX P0, PT, R27, RZ, PT, P0 ;  /* 0x000000ff1b00720c */ /* 0x000fe20003f05300 */
[----:B------:R-:W0:Y:S01]  /*7800*/  LDC R9, c[0x0][0x144] ;  /* 0x00005100ff097b82 */ /* 0x000e220000000800 */
[-C--:B-1----:R-:W-:Y:S01]  /*7810*/  SHF.R.U32.HI R0, RZ, R6.reuse, R3 ;  /* 0x00000006ff007219 */ /* 0x082fe20000011603 */
[----:B--2---:R-:W-:Y:S01]  /*7820*/  IMAD.MOV R7, RZ, RZ, -R7 ;  /* 0x000000ffff077224 */ /* 0x004fe200078e0a07 */
[----:B------:R-:W-:Y:S01]  /*7830*/  SHF.R.U64 R13, R4, R6, R3 ;  /* 0x00000006040d7219 */ /* 0x000fe20000001203 */
[----:B------:R-:W-:-:S04]  /*7840*/  FMUL R6, R5, UR4 ;  /* 0x0000000405067c20 */ /* 0x000fc80008400000 */
[----:B------:R-:W1:Y:S01]  /*7850*/  LDC R21, c[0x0][0x148] ;  /* 0x00005200ff157b82 */ /* 0x000e620000000800 */
[-CC-:B----4-:R-:W-:Y:S02]  /*7860*/  SHF.R.U64 R10, R13, R11.reuse, R0.reuse ;  /* 0x0000000b0d0a7219 */ /* 0x190fe40000001200 */
[----:B------:R-:W-:Y:S02]  /*7870*/  SHF.R.U32.HI R3, RZ, R11, R0 ;  /* 0x0000000bff037219 */ /* 0x000fe40000011600 */
[----:B------:R2:W4:Y:S03]  /*7880*/  F2I.U32.TRUNC.NTZ R0, R6 ;  /* 0x0000000600007305 */ /* 0x000526000020f000 */
[----:B------:R-:W1:Y:S01]  /*7890*/  LDC R14, c[0x0][0x648] ;  /* 0x00019200ff0e7b82 */ /* 0x000e620000000800 */
[-CC-:B---3--:R-:W-:Y:S02]  /*78a0*/  SHF.R.U64 R15, R10, R8.reuse, R3.reuse ;  /* 0x000000080a0f7219 */ /* 0x188fe40000001203 */
[----:B------:R-:W-:-:S03]  /*78b0*/  SHF.R.U32.HI R5, RZ, R8, R3 ;  /* 0x00000008ff057219 */ /* 0x000fc60000011603 */
[----:B------:R-:W-:Y:S02]  /*78c0*/  IMAD.MOV.U32 R4, RZ, RZ, R15 ;  /* 0x000000ffff047224 */ /* 0x000fe400078e000f */
[----:B------:R-:W3:Y:S01]  /*78d0*/  LDC R24, c[0x0][0x638] ;  /* 0x00018e00ff187b82 */ /* 0x000ee20000000800 */
[----:B0-----:R-:W-:-:S07]  /*78e0*/  IMAD R25, R9, R7, R12 ;  /* 0x0000000709197224 */ /* 0x001fce00078e020c */
[----:B------:R-:W0:Y:S08]  /*78f0*/  LDC R28, c[0x0][0x610] ;  /* 0x00018400ff1c7b82 */ /* 0x000e300000000800 */
[----:B------:R-:W0:Y:S01]  /*7900*/  LDC R29, c[0x0][0x600] ;  /* 0x00018000ff1d7b82 */ /* 0x000e220000000800 */
[----:B--2-4-:R-:W-:Y:S05]  /*7910*/  @!P0 BRA `(.L_x_159) ;  /* 0x0000000000288947 */ /* 0x014fea0003800000 */
[----:B------:R-:W2:Y:S02]  /*7920*/  LDC R4, c[0x0][0x64c] ;  /* 0x00019300ff047b82 */ /* 0x000ea40000000800 */
[----:B--2---:R-:W-:-:S05]  /*7930*/  IADD3 R3, P0, R15, R4, RZ ;  /* 0x000000040f037210 */ /* 0x004fca0007f1e0ff */
        /* <DEDUP_REMOVED lines=8> */
.L_x_159:
[----:B------:R-:W-:Y:S02]  /*79c0*/  ISETP.NE.AND P0, PT, R2, 0x1, PT ;  /* 0x000000010200780c */ /* 0x000fe40003f05270 */
[----:B-1----:R-:W-:Y:S01]  /*79d0*/  SHF.R.U64 R3, R4, R14, R5 ;  /* 0x0000000e04037219 */ /* 0x002fe20000001205 */
[----:B------:R-:W-:Y:S01]  /*79e0*/  IMAD.MOV R5, RZ, RZ, -R0 ;  /* 0x000000ffff057224 */ /* 0x000fe200078e0a00 */
[----:B------:R-:W-:Y:S02]  /*79f0*/  LOP3.LUT R0, R10, R101, RZ, 0xc0, !PT ;  /* 0x000000650a007212 */ /* 0x000fe400078ec0ff */
[----:B------:R-:W-:Y:S01]  /*7a00*/  LOP3.LUT R6, R13, R100, RZ, 0xc0, !PT ;  /* 0x000000640d067212 */ /* 0x000fe200078ec0ff */
[----:B------:R-:W-:Y:S02]  /*7a10*/  IMAD.MOV R4, RZ, RZ, -R3 ;  /* 0x000000ffff047224 */ /* 0x000fe400078e0a03 */
[----:B------:R-:W-:Y:S02]  /*7a20*/  IMAD R0, R93, R3, R0 ;  /* 0x000000035d007224 */ /* 0x000fe400078e0200 */
[----:B---3--:R-:W-:-:S02]  /*7a30*/  IMAD R3, R4, R24, R15 ;  /* 0x0000001804037224 */ /* 0x008fc400078e020f */
[----:B------:R-:W-:Y:S02]  /*7a40*/  @P0 IMAD R25, R21, R5, R20 ;  /* 0x0000000515190224 */ /* 0x000fe400078e0214 */
[----:B0-----:R-:W-:Y:S02]  /*7a50*/  IMAD R5, R3, R29, R6 ;  /* 0x0000001d03057224 */ /* 0x001fe400078e0206 */
[----:B------:R-:W-:Y:S02]  /*7a60*/  IMAD R0, R0, R28, R25 ;  /* 0x0000001c00007224 */ /* 0x000fe400078e0219 */
[----:B------:R-:W-:-:S03]  /*7a70*/  IMAD.MOV.U32 R4, RZ, RZ, 0x1 ;  /* 0x00000001ff047424 */ /* 0x000fc600078e00ff */
[----:B------:R-:W-:Y:S02]  /*7a80*/  SEL R103, R5, R0, !P0 ;  /* 0x0000000005677207 */ /* 0x000fe40004000000 */
[----:B------:R-:W-:Y:S02]  /*7a90*/  PRMT R3, R4, 0x7610, R3 ;  /* 0x0000761004037816 */ /* 0x000fe40000000003 */
[----:B------:R-:W-:-:S07]  /*7aa0*/  SEL R0, R0, R5, !P0 ;  /* 0x0000000500007207 */ /* 0x000fce0004000000 */
.L_x_157:
[----:B------:R-:W-:Y:S01]  /*7ab0*/  UIADD3 UR42, UR43, UR42, URZ ;  /* 0x0000002a2b2a7290 */ /* 0x000fe2000fffe03f */
[----:B------:R-:W-:Y:S01]  /*7ac0*/  LOP3.LUT P0, RZ, R3, 0xff, RZ, 0xc0, !PT ;  /* 0x000000ff03ff7812 */ /* 0x000fe2000780c0ff */
[----:B------:R-:W-:Y:S02]  /*7ad0*/  IMAD.MOV.U32 R111, RZ, RZ, R0 ;  /* 0x000000ffff6f7224 */ /* 0x000fe400078e0000 */
[----:B------:R-:W-:Y:S02]  /*7ae0*/  USHF.R.U32.HI UR4, URZ, 0x1, UR42 ;  /* 0x000000013f047899 */ /* 0x000fe4000801162a */
[----:B------:R-:W-:Y:S02]  /*7af0*/  UISETP.GT.U32.AND UP1, UPT, UR42, 0x1, UPT ;  /* 0x000000012a00788c */ /* 0x000fe4000bf24070 */
[----:B------:R-:W-:Y:S02]  /*7b00*/  ULOP3.LUT UR4, UR4, 0x1, URZ, 0xc0, !UPT ;  /* 0x0000000104047892 */ /* 0x000fe4000f8ec03f */
[----:B------:R-:W-:-:S02]  /*7b10*/  UISETP.LT.U32.AND UP1, UPT, UR43, 0x2, UP1 ;  /* 0x000000022b00788c */ /* 0x000fc40008f21070 */
[----:B------:R-:W-:Y:S02]  /*7b20*/  UISETP.NE.U32.AND UP0, UPT, UR4, 0x1, UPT ;  /* 0x000000010400788c */ /* 0x000fe4000bf05070 */
[----:B------:R-:W-:Y:S02]  /*7b30*/  USEL UR5, URZ, 0x1, !UP1 ;  /* 0x000000013f057887 */ /* 0x000fe4000c800000 */
[----:B------:R-:W-:Y:S02]  /*7b40*/  UISETP.GT.U32.AND UP0, UPT, UR43, 0x1, !UP0 ;  /* 0x000000012b00788c */ /* 0x000fe4000c704070 */
[----:B------:R-:W-:Y:S02]  /*7b50*/  ULOP3.LUT UR42, UR42, 0x1, URZ, 0xc0, !UPT ;  /* 0x000000012a2a7892 */ /* 0x000fe4000f8ec03f */
[----:B------:R-:W-:-:S04]  /*7b60*/  USEL UR4, URZ, 0x1, !UP0 ;  /* 0x000000013f047887 */ /* 0x000fc8000c000000 */
[----:B------:R-:W-:Y:S01]  /*7b70*/  ULOP3.LUT UR40, UR4, UR40, UR5, 0x96, !UPT ;  /* 0x0000002804287292 */ /* 0x000fe2000f8e9605 */
[----:B------:R-:W-:Y:S11]  /*7b80*/  @P0 BRA `(.L_x_160) ;  /* 0xffffff98003c0947 */ /* 0x000ff6000383ffff */
[----:B------:R-:W-:Y:S05]  /*7b90*/  EXIT ;  /* 0x000000000000794d */ /* 0x000fea0003800000 */
.L_x_7:
        /* <DEDUP_REMOVED lines=26> */
.L_x_162:
[----:B------:R-:W0:Y:S01]  /*7d40*/  LDC.64 R28, c[0x0][0x640] ;  /* 0x00019000ff1c7b82 */ /* 0x000e220000000a00 */
[-CC-:B------:R-:W-:Y:S01]  /*7d50*/  SHF.R.U64 R21, R14, R6.reuse, R15.reuse ;  /* 0x000000060e157219 */ /* 0x180fe2000000120f */
[----:B------:R-:W-:Y:S01]  /*7d60*/  IMAD.MOV.U32 R30, RZ, RZ, 0x1 ;  /* 0x00000001ff1e7424 */ /* 0x000fe200078e00ff */
[----:B------:R-:W-:Y:S02]  /*7d70*/  SHF.R.U32.HI R6, RZ, R6, R15 ;  /* 0x00000006ff067219 */ /* 0x000fe4000001160f */
[----:B------:R-:W-:-:S03]  /*7d80*/  IADD3 R13, P0, RZ, -R21, RZ ;  /* 0x80000015ff0d7210 */ /* 0x000fc60007f1e0ff */
[----:B------:R-:W1:Y:S02]  /*7d90*/  LDC R12, c[0x0][0x618] ;  /* 0x00018600ff0c7b82 */ /* 0x000e640000000800 */
[----:B------:R-:W-:-:S04]  /*7da0*/  IMAD.X R9, RZ, RZ, ~R6, P0 ;  /* 0x000000ffff097224 */ /* 0x000fc800000e0e06 */
[-C--:B------:R-:W-:Y:S02]  /*7db0*/  IMAD R6, R9, R24.reuse, RZ ;  /* 0x0000001809067224 */ /* 0x080fe400078e02ff */
[----:B------:R-:W2:Y:S01]  /*7dc0*/  LDC R14, c[0x0][0x608] ;  /* 0x00018200ff0e7b82 */ /* 0x000ea20000000800 */
[----:B------:R-:W-:-:S04]  /*7dd0*/  IMAD.WIDE.U32 R8, R13, R24, R16 ;  /* 0x000000180d087225 */ /* 0x000fc800078e0010 */
[----:B------:R-:W-:-:S03]  /*7de0*/  IMAD R13, R13, R25, R6 ;  /* 0x000000190d0d7224 */ /* 0x000fc600078e0206 */
[----:B------:R-:W3:Y:S01]  /*7df0*/  LDC R27, c[0x0][0x658] ;  /* 0x00019600ff1b7b82 */ /* 0x000ee20000000800 */
[----:B------:R-:W-:Y:S01]  /*7e00*/  IMAD.IADD R9, R9, 0x1, R13 ;  /* 0x0000000109097824 */ /* 0x000fe200078e020d */
[----:B0-----:R-:W-:-:S04]  /*7e10*/  ISETP.NE.U32.AND P0, PT, R28, RZ, PT ;  /* 0x000000ff1c00720c */ /* 0x001fc80003f05070 */
[----:B------:R-:W-:Y:S02]  /*7e20*/  ISETP.NE.AND.EX P0, PT, R29, RZ, PT, P0 ;  /* 0x000000ff1d00720c */ /* 0x000fe40003f05300 */
[----:B------:R-:W0:Y:S01]  /*7e30*/  LDC R22, c[0x0][0x600] ;  /* 0x00018000ff167b82 */ /* 0x000e220000000800 */
[-CC-:B-1----:R-:W-:Y:S01]  /*7e40*/  SHF.R.U64 R10, R8, R12.reuse, R9.reuse ;  /* 0x0000000c080a7219 */ /* 0x182fe20000001209 */
[----:B------:R-:W-:Y:S01]  /*7e50*/  IMAD.MOV.U32 R8, RZ, RZ, -0x1 ;  /* 0xffffffffff087424 */ /* 0x000fe200078e00ff */
[----:B------:R-:W-:-:S05]  /*7e60*/  SHF.R.U32.HI R9, RZ, R12, R9 ;  /* 0x0000000cff097219 */ /* 0x000fca0000011609 */
[----:B------:R-:W1:Y:S01]  /*7e70*/  LDC R24, c[0x0][0x648] ;  /* 0x00019200ff187b82 */ /* 0x000e620000000800 */
[-CC-:B--2---:R-:W-:Y:S02]  /*7e80*/  SHF.R.U64 R23, R10, R14.reuse, R9.reuse ;  /* 0x0000000e0a177219 */ /* 0x184fe40000001209 */
[----:B------:R-:W-:-:S05]  /*7e90*/  SHF.R.U32.HI R6, RZ, R14, R9 ;  /* 0x0000000eff067219 */ /* 0x000fca0000011609 */
[----:B------:R-:W2:Y:S01]  /*7ea0*/  LDC R26, c[0x0][0x638] ;  /* 0x00018e00ff1a7b82 */ /* 0x000ea20000000800 */
[-C--:B---3--:R-:W-:Y:S02]  /*7eb0*/  SHF.L.U32 R8, R8, R27.reuse, RZ ;  /* 0x0000001b08087219 */ /* 0x088fe400000006ff */
[-CC-:B------:R-:W-:Y:S02]  /*7ec0*/  SHF.R.U64 R25, R23, R27.reuse, R6.reuse ;  /* 0x0000001b17197219 */ /* 0x180fe40000001206 */
[----:B------:R-:W-:Y:S02]  /*7ed0*/  LOP3.LUT R32, RZ, R8, RZ, 0x33, !PT ;  /* 0x00000008ff207212 */ /* 0x000fe400078e33ff */
[----:B------:R-:W-:Y:S01]  /*7ee0*/  SHF.R.U32.HI R9, RZ, R27, R6 ;  /* 0x0000001bff097219 */ /* 0x000fe20000011606 */
[----:B------:R-:W3:Y:S01]  /*7ef0*/  LDC R31, c[0x0][0x610] ;  /* 0x00018400ff1f7b82 */ /* 0x000ee20000000800 */
[----:B------:R-:W-:Y:S01]  /*7f00*/  IMAD.MOV.U32 R8, RZ, RZ, R25 ;  /* 0x000000ffff087224 */ /* 0x000fe200078e0019 */
[----:B------:R-:W-:Y:S06]  /*7f10*/  @!P0 BRA `(.L_x_163) ;  /* 0x0000000000288947 */ /* 0x000fec0003800000 */
        /* <DEDUP_REMOVED lines=10> */
.L_x_163:
[----:B------:R-:W-:Y:S02]  /*7fc0*/  ISETP.NE.AND P0, PT, R2, 0x1, PT ;  /* 0x000000010200780c */ /* 0x000fe40003f05270 */
[----:B-1----:R-:W-:Y:S01]  /*7fd0*/  SHF.R.U64 R6, R8, R24, R9 ;  /* 0x0000001808067219 */ /* 0x002fe20000001209 */
[----:B0-----:R-:W-:Y:S01]  /*7fe0*/  VIADD R9, R22, 0xffffffff ;  /* 0xffffffff16097836 */ /* 0x001fe20000000000 */
[----:B------:R-:W-:Y:S02]  /*7ff0*/  SHF.L.U32 R30, R30, R27, RZ ;  /* 0x0000001b1e1e7219 */ /* 0x000fe400000006ff */
[----:B------:R-:W-:Y:S01]  /*8000*/  LOP3.LUT R5, R23, R32, RZ, 0xc0, !PT ;  /* 0x0000002017057212 */ /* 0x000fe200078ec0ff */
[----:B------:R-:W-:-:S04]  /*8010*/  IMAD.MOV R8, RZ, RZ, -R6 ;  /* 0x000000ffff087224 */ /* 0x000fc800078e0a06 */
[----:B------:R-:W-:Y:S01]  /*8020*/  IMAD R6, R30, R6, R5 ;  /* 0x000000061e067224 */ /* 0x000fe200078e0205 */
[----:B------:R-:W-:Y:S01]  /*8030*/  LOP3.LUT R5, R10, R9, RZ, 0xc0, !PT ;  /* 0x000000090a057212 */ /* 0x000fe200078ec0ff */
[----:B------:R-:W-:Y:S02]  /*8040*/  @P0 IMAD R3, R7, R20, R4 ;  /* 0x0000001407030224 */ /* 0x000fe400078e0204 */
[----:B--2---:R-:W-:Y:S02]  /*8050*/  IMAD R4, R8, R26, R25 ;  /* 0x0000001a08047224 */ /* 0x004fe400078e0219 */
[----:B---3--:R-:W-:Y:S02]  /*8060*/  IMAD R3, R6, R31, R3 ;  /* 0x0000001f06037224 */ /* 0x008fe400078e0203 */
[----:B------:R-:W-:Y:S02]  /*8070*/  IMAD R4, R4, R22, R5 ;  /* 0x0000001604047224 */ /* 0x000fe400078e0205 */
[----:B------:R-:W-:-:S02]  /*8080*/  IMAD.MOV.U32 R8, RZ, RZ, 0x1 ;  /* 0x00000001ff087424 */ /* 0x000fc400078e00ff */
[----:B------:R-:W-:Y:S01]  /*8090*/  IMAD.MOV.U32 R6, RZ, RZ, R21 ;  /* 0x000000ffff067224 */ /* 0x000fe200078e0015 */
[----:B------:R-:W-:Y:S02]  /*80a0*/  SEL R13, R4, R3, !P0 ;  /* 0x00000003040d7207 */ /* 0x000fe40004000000 */
[----:B------:R-:W-:-:S07]  /*80b0*/  SEL R19, R3, R4, !P0 ;  /* 0x0000000403137207 */ /* 0x000fce0004000000 */
.L_x_161:
[----:B------:R-:W-:-:S08]  /*80c0*/  NOP ;  /* 0x0000000000007918 */ /* 0x000fd00000000000 */
[----:B------:R-:W0:-:S00]  /*80d0*/  USETMAXREG.DEALLOC.CTAPOOL 0x28 ;  /* 0x00000028000079c8 */ /* 0x000e0000080e0500 */
[----:B0-----:R-:W-:-:S13]  /*80e0*/  ISETP.NE.AND P0, PT, R0, RZ, PT ;  /* 0x000000ff0000720c */ /* 0x001fda0003f05270 */
[----:B------:R-:W-:Y:S05]  /*80f0*/  @P0 EXIT ;  /* 0x000000000000094d */ /* 0x000fea0003800000 */
[----:B------:R-:W-:Y:S01]  /*8100*/  LOP3.LUT P0, RZ, R8, 0xff, RZ, 0xc0, !PT ;  /* 0x000000ff08ff7812 */ /* 0x000fe2000780c0ff */
[----:B------:R-:W-:Y:S02]  /*8110*/  IMAD.MOV.U32 R10, RZ, RZ, 0x1 ;  /* 0x00000001ff0a7424 */ /* 0x000fe400078e00ff */
[----:B------:R-:W-:-:S10]  /*8120*/  IMAD.MOV.U32 R9, RZ, RZ, RZ ;  /* 0x000000ffff097224 */ /* 0x000fd400078e00ff */
[----:B------:R-:W-:Y:S05]  /*8130*/  @!P0 BRA `(.L_x_164) ;  /* 0x0000000c009c8947 */ /* 0x000fea0003800000 */
[----:B------:R-:W0:Y:S01]  /*8140*/  LDC R0, c[0x0][0x28c] ;  /* 0x0000a300ff007b82 */ /* 0x000e220000000800 */
[----:B------:R-:W-:Y:S01]  /*8150*/  UMOV UR7, 0x1 ;  /* 0x0000000100077882 */ /* 0x000fe20000000000 */
[----:B------:R-:W-:Y:S01]  /*8160*/  ULDC UR14, c[0x0][0x658] ;  /* 0x00019600000e7ab9 */ /* 0x000fe20000000800 */
[----:B------:R-:W-:Y:S01]  /*8170*/  UMOV UR6, 0xffffffff ;  /* 0xffffffff00067882 */ /* 0x000fe20000000000 */
[----:B------:R-:W-:Y:S01]  /*8180*/  BSSY B0, `(.L_x_164) ;  /* 0x00000e2000007945 */ /* 0x000fe20003800000 */
[----:B------:R-:W-:Y:S01]  /*8190*/  USHF.L.U32 UR6, UR6, UR14, URZ ;  /* 0x0000000e06067299 */ /* 0x000fe2000800063f */
[----:B------:R-:W-:Y:S01]  /*81a0*/  LOP3.LUT R12, R18, 0x2, RZ, 0xfc, !PT ;  /* 0x00000002120c7812 */ /* 0x000fe200078efcff */
[----:B------:R-:W-:Y:S01]  /*81b0*/  IMAD.MOV.U32 R10, RZ, RZ, 0x1 ;  /* 0x00000001ff0a7424 */ /* 0x000fe200078e00ff */
[----:B------:R-:W1:Y:S01]  /*81c0*/  S2UR UR5, SR_CgaCtaId ;  /* 0x00000000000579c3 */ /* 0x000e620000008800 */
[----:B------:R-:W-:Y:S01]  /*81d0*/  IMAD.MOV.U32 R9, RZ, RZ, RZ ;  /* 0x000000ffff097224 */ /* 0x000fe200078e00ff */
[----:B------:R-:W-:Y:S01]  /*81e0*/  ULDC UR13, c[0x0][0x600] ;  /* 0x00018000000d7ab9 */ /* 0x000fe20000000800 */
[----:B------:R-:W-:Y:S01]  /*81f0*/  UMOV UR29, 0x55 ;  /* 0x00000055001d7882 */ /* 0x000fe20000000000 */
[----:B------:R-:W-:-:S02]  /*8200*/  UIADD3 UR13, UR13, -0x1, URZ ;  /* 0xffffffff0d0d7890 */ /* 0x000fc4000fffe03f */
[----:B------:R-:W-:Y:S02]  /*8210*/  USHF.L.U32 UR14, UR7, UR14, URZ ;  /* 0x0000000e070e7299 */ /* 0x000fe4000800063f */
[----:B------:R-:W-:Y:S01]  /*8220*/  ULOP3.LUT UR22, URZ, UR6, URZ, 0x33, !UPT ;  /* 0x000000063f167292 */ /* 0x000fe2000f8e333f */
[----:B------:R-:W-:Y:S01]  /*8230*/  ULDC.64 UR42, c[0x0][0x198] ;  /* 0x00006600002a7ab9 */ /* 0x000fe20000000a00 */
[----:B0-----:R-:W-:-:S05]  /*8240*/  VIADD R0, R0, 0x7f ;  /* 0x0000007f00007836 */ /* 0x001fca0000000000 */
[----:B------:R-:W-:Y:S01]  /*8250*/  SHF.R.S32.HI R3, RZ, 0x1f, R0 ;  /* 0x0000001fff037819 */ /* 0x000fe20000011400 */
[----:B-1----:R-:W-:-:S03]  /*8260*/  ULOP3.LUT UR4, UR5, 0x1, URZ, 0xc0, !UPT ;  /* 0x0000000105047892 */ /* 0x002fc6000f8ec03f */
[----:B------:R-:W-:Y:S01]  /*8270*/  LEA.HI R3, R3, R0, RZ, 0x7 ;  /* 0x0000000003037211 */ /* 0x000fe200078f38ff */
[----:B------:R-:W-:Y:S01]  /*8280*/  USHF.R.U32.HI UR31, URZ, 0x1, UR5 ;  /* 0x000000013f1f7899 */ /* 0x000fe20008011605 */
[----:B------:R-:W-:Y:S01]  /*8290*/  IMAD.MOV.U32 R0, RZ, RZ, 0x1 ;  /* 0x00000001ff007424 */ /* 0x000fe200078e00ff */
[----:B------:R-:W-:Y:S01]  /*82a0*/  USHF.L.U32 UR15, UR5, 0x5, URZ ;  /* 0x00000005050f7899 */ /* 0x000fe2000800063f */
[--C-:B------:R-:W-:Y:S01]  /*82b0*/  SHF.R.S32.HI R8, RZ, 0x7, R3.reuse ;  /* 0x00000007ff087819 */ /* 0x100fe20000011403 */
[----:B------:R-:W-:Y:S02]  /*82c0*/  USHF.L.U32 UR21, UR5, 0xb, URZ ;  /* 0x0000000b05157899 */ /* 0x000fe4000800063f */
[----:B------:R-:W-:Y:S01]  /*82d0*/  ULOP3.LUT UR5, UR5, 0xfffffffe, URZ, 0xc0, !UPT ;  /* 0xfffffffe05057892 */ /* 0x000fe2000f8ec03f */
[----:B------:R-:W-:Y:S01]  /*82e0*/  PRMT R3, R0, 0x7610, R3 ;  /* 0x0000761000037816 */ /* 0x000fe20000000003 */
[----:B------:R-:W-:Y:S01]  /*82f0*/  UISETP.GT.U32.AND UP0, UPT, UR4, 0xffff, UPT ;  /* 0x0000ffff0400788c */ /* 0x000fe2000bf04070 */
[----:B------:R-:W-:Y:S01]  /*8300*/  VIADD R0, R8, 0x1 ;  /* 0x0000000108007836 */ /* 0x000fe20000000000 */
[----:B------:R-:W-:-:S02]  /*8310*/  USHF.L.U32 UR23, UR7, UR5, URZ ;  /* 0x0000000507177299 */ /* 0x000fc4000800063f */
[----:B------:R-:W-:Y:S02]  /*8320*/  ULOP3.LUT UR5, UR5, 0x1, URZ, 0xfc, !UPT ;  /* 0x0000000105057892 */ /* 0x000fe4000f8efc3f */
[----:B------:R-:W-:Y:S02]  /*8330*/  USEL UR4, UR4, 0xffff, !UP0 ;  /* 0x0000ffff04047887 */ /* 0x000fe4000c000000 */
[----:B------:R-:W-:Y:S02]  /*8340*/  USHF.L.U32 UR5, UR7, UR5, URZ ;  /* 0x0000000507057299 */ /* 0x000fe4000800063f */
[----:B------:R-:W-:Y:S02]  /*8350*/  ULOP3.LUT UR4, UR4, 0xffff, URZ, 0xc0, !UPT ;  /* 0x0000ffff04047892 */ /* 0x000fe4000f8ec03f */
[----:B------:R-:W-:Y:S02]  /*8360*/  ULOP3.LUT UR15, UR15, 0x20, URZ, 0xc0, !UPT ;  /* 0x000000200f0f7892 */ /* 0x000fe4000f8ec03f */
[----:B------:R-:W-:-:S02]  /*8370*/  ULOP3.LUT UR21, UR21, 0x800, URZ, 0xc0, !UPT ;  /* 0x0000080015157892 */ /* 0x000fc4000f8ec03f */
[----:B------:R-:W-:Y:S02]  /*8380*/  ULOP3.LUT UR23, UR23, UR5, URZ, 0xfc, !UPT ;  /* 0x0000000517177292 */ /* 0x000fe4000f8efc3f */
[----:B------:R-:W-:-:S12]  /*8390*/  USHF.L.U32 UR29, UR29, UR4, URZ ;  /* 0x000000041d1d7299 */ /* 0x000fd8000800063f */
.L_x_175:
[----:B------:R-:W-:-:S03]  /*83a0*/  UMOV UR4, 0xffffffff ;  /* 0xffffffff00047882 */ /* 0x000fc60000000000 */
[----:B------:R-:W-:Y:S05]  /*83b0*/  BRA.DIV UR4, `(.L_x_165) ;  /* 0x0000000e049c7947 */ /* 0x000fea000b800000 */
[----:B------:R-:W-:-:S13]  /*83c0*/  ELECT P6, URZ, PT ;  /* 0x00000000003f782f */ /* 0x000fda00038c0000 */
.L_x_184:
[----:B------:R-:W0:Y:S01]  /*83d0*/  LDC R4, c[0x0][0x28c] ;  /* 0x0000a300ff047b82 */ /* 0x000e220000000800 */
[----:B------:R-:W-:Y:S01]  /*83e0*/  BSSY B1, `(.L_x_166) ;  /* 0x0000048000017945 */ /* 0x000fe20003800000 */
[----:B0-----:R-:W-:-:S13]  /*83f0*/  ISETP.LT.OR P6, PT, R4, 0x1, !P6 ;  /* 0x000000010400780c */ /* 0x001fda00077c1670 */
[----:B------:R-:W-:Y:S05]  /*8400*/  @P6 BRA `(.L_x_167) ;  /* 0x0000000400146947 */ /* 0x000fea0003800000 */
[----:B------:R-:W-:Y:S01]  /*8410*/  LEA R19, R19, UR31, 0x2 ;  /* 0x0000001f13137c11 */ /* 0x000fe2000f8e10ff */
[----:B------:R-:W-:Y:S01]  /*8420*/  IMAD.MOV.U32 R21, RZ, RZ, RZ ;  /* 0x000000ffff157224 */ /* 0x000fe200078e00ff */
[----:B------:R-:W-:Y:S01]  /*8430*/  LEA R15, R13, UR15, 0x6 ;  /* 0x0000000f0d0f7c11 */ /* 0x000fe2000f8e30ff */
[----:B------:R-:W-:Y:S02]  /*8440*/  IMAD.MOV.U32 R4, RZ, RZ, R0 ;  /* 0x000000ffff047224 */ /* 0x000fe400078e0000 */
[----:B------:R-:W-:Y:S02]  /*8450*/  IMAD.MOV.U32 R5, RZ, RZ, R10 ;  /* 0x000000ffff057224 */ /* 0x000fe400078e000a */
[----:B------:R-:W-:Y:S02]  /*8460*/  IMAD.MOV.U32 R7, RZ, RZ, R9 ;  /* 0x000000ffff077224 */ /* 0x000fe400078e0009 */
[----:B------:R-:W-:-:S07]  /*8470*/  IMAD.SHL.U32 R19, R19, 0x40, RZ ;  /* 0x0000004013137824 */ /* 0x000fce00078e00ff */
.L_x_170:
[----:B------:R-:W0:Y:S01]  /*8480*/  S2R R14, SR_CgaCtaId ;  /* 0x00000000000e7919 */ /* 0x000e220000008800 */
[----:B------:R-:W-:Y:S02]  /*8490*/  MOV R13, 0x400 ;  /* 0x00000400000d7802 */ /* 0x000fe40000000f00 */
[----:B------:R-:W-:Y:S02]  /*84a0*/  ISETP.NE.AND P1, PT, R11, RZ, PT ;  /* 0x000000ff0b00720c */ /* 0x000fe40003f25270 */
[----:B0-----:R-:W-:Y:S02]  /*84b0*/  LEA R22, R14, R13, 0x18 ;  /* 0x0000000d0e167211 */ /* 0x001fe400078ec0ff */
[----:B------:R-:W-:-:S09]  /*84c0*/  SHF.L.U32 R13, R5, 0x1f, RZ ;  /* 0x0000001f050d7819 */ /* 0x000fd200000006ff */
[----:B------:R-:W0:Y:S01]  /*84d0*/  @!P1 LDC R14, c[0x0][0x500] ;  /* 0x00014000ff0e9b82 */ /* 0x000e220000000800 */
[----:B------:R-:W-:-:S04]  /*84e0*/  IMAD R20, R7, 0x8, R22 ;  /* 0x0000000807147824 */ /* 0x000fc800078e0216 */
[----:B------:R-:W1:Y:S02]  /*84f0*/  SYNCS.PHASECHK.TRANS64.TRYWAIT P0, [R20+URZ+0x10], R13 ;  /* 0x0000100d140075a7 */ /* 0x000e64000800017f */
[----:B-1----:R-:W-:Y:S05]  /*8500*/  @!P0 BRA `(.L_x_168) ;  /* 0x0000000c00688947 */ /* 0x002fea0003800000 */
.L_x_185:
[----:B-1----:R-:W-:Y:S01]  /*8510*/  PRMT R13, R12, 0x9910, RZ ;  /* 0x000099100c0d7816 */ /* 0x002fe200000000ff */
[----:B0-----:R0:W-:Y:S03]  /*8520*/  @!P1 SYNCS.ARRIVE.TRANS64 RZ, [R20+URZ], R14 ;  /* 0x0000000e14ff99a7 */ /* 0x0011e6000800003f */
[----:B------:R-:W-:-:S13]  /*8530*/  ISETP.NE.AND P0, PT, R13, 0x2, PT ;  /* 0x000000020d00780c */ /* 0x000fda0003f05270 */
[----:B0-----:R-:W-:Y:S05]  /*8540*/  @P0 BRA `(.L_x_169) ;  /* 0x0000000000040947 */ /* 0x001fea0003800000 */
[----:B------:R-:W-:Y:S01]  /*8550*/  BPT.TRAP 0x1 ;  /* 0x000000040000795c */ /* 0x000fe20000300000 */
.L_x_169:
[C---:B------:R-:W-:Y:S01]  /*8560*/  LEA R13, R7.reuse, UR31, 0x3 ;  /* 0x0000001f070d7c11 */ /* 0x040fe2000f8e18ff */
[----:B------:R-:W-:Y:S01]  /*8570*/  VIADD R4, R4, 0xffffffff ;  /* 0xffffffff04047836 */ /* 0x000fe20000000000 */
[----:B------:R-:W-:Y:S01]  /*8580*/  LEA R14, R7, UR21, 0xd ;  /* 0x00000015070e7c11 */ /* 0x000fe2000f8e68ff */
[----:B------:R-:W-:Y:S01]  /*8590*/  UIADD3 UR4, UP0, UR42, 0xf0, URZ ;  /* 0x000000f02a047890 */ /* 0x000fe2000ff1e03f */
[----:B------:R-:W-:Y:S01]  /*85a0*/  R2UR UR34, R21 ;  /* 0x00000000152272ca */ /* 0x000fe200000e0000 */
[----:B------:R-:W-:Y:S01]  /*85b0*/  IMAD.SHL.U32 R13, R13, 0x1000, RZ ;  /* 0x000010000d0d7824 */ /* 0x000fe200078e00ff */
[----:B------:R-:W-:Y:S01]  /*85c0*/  R2UR UR33, R20 ;  /* 0x00000000142172ca */ /* 0x000fe200000e0000 */
[--C-:B------:R-:W-:Y:S01]  /*85d0*/  IMAD R14, R14, 0x2, R22.reuse ;  /* 0x000000020e0e7824 */ /* 0x100fe200078e0216 */
[----:B------:R-:W-:Y:S01]  /*85e0*/  R2UR UR36, R6 ;  /* 0x00000000062472ca */ /* 0x000fe200000e0000 */
[----:B------:R-:W-:Y:S01]  /*85f0*/  IMAD R13, R13, 0x2, R22 ;  /* 0x000000020d0d7824 */ /* 0x000fe200078e0216 */
[----:B------:R-:W-:Y:S01]  /*8600*/  R2UR UR35, R19 ;  /* 0x00000000132372ca */ /* 0x000fe200000e0000 */
[----:B------:R-:W-:Y:S01]  /*8610*/  UIADD3 UR44, UP1, UR42, 0x1f0, URZ ;  /* 0x000001f02a2c7890 */ /* 0x000fe2000ff3e03f */
[----:B------:R-:W-:Y:S01]  /*8620*/  R2UR UR8, R14 ;  /* 0x000000000e0872ca */ /* 0x000fe200000e0000 */
[----:B------:R-:W-:Y:S01]  /*8630*/  UIADD3.X UR5, URZ, UR43, URZ, UP0, !UPT ;  /* 0x0000002b3f057290 */ /* 0x000fe200087fe43f */
[----:B------:R-:W-:Y:S01]  /*8640*/  R2UR UR24, R13 ;  /* 0x000000000d1872ca */ /* 0x000fe200000e0000 */
[----:B------:R-:W-:Y:S01]  /*8650*/  UPRMT UR30, URZ, 0x5410, UR29 ;  /* 0x000054103f1e7896 */ /* 0x000fe2000800001d */
[----:B------:R-:W-:Y:S01]  /*8660*/  R2UR UR19, R15 ;  /* 0x000000000f1372ca */ /* 0x000fe200000e0000 */
[----:B------:R-:W-:Y:S01]  /*8670*/  UIADD3 UR26, UR34, 0x40, URZ ;  /* 0x00000040221a7890 */ /* 0x000fe2000fffe03f */
[----:B------:R-:W-:Y:S01]  /*8680*/  ISETP.GT.AND P1, PT, R4, 0x1, PT ;  /* 0x000000010400780c */ /* 0x000fe20003f24270 */
[----:B------:R-:W-:Y:S01]  /*8690*/  UIADD3.X UR45, URZ, UR43, URZ, UP1, !UPT ;  /* 0x0000002b3f2d7290 */ /* 0x000fe20008ffe43f */
[----:B------:R-:W-:Y:S01]  /*86a0*/  VIADD R7, R7, 0x1 ;  /* 0x0000000107077836 */ /* 0x000fe20000000000 */
[----:B------:R-:W-:Y:S01]  /*86b0*/  UPRMT UR37, URZ, 0x5410, UR23 ;  /* 0x000054103f257896 */ /* 0x000fe20008000017 */
[----:B------:R-:W-:Y:S01]  /*86c0*/  VIADD R21, R21, 0x80 ;  /* 0x0000008015157836 */ /* 0x000fe20000000000 */
[----:B------:R-:W-:Y:S01]  /*86d0*/  UMOV UR6, 0x0 ;  /* 0x0000000000067882 */ /* 0x000fe20000000000 */
[----:B------:R-:W-:Y:S01]  /*86e0*/  UMOV UR7, 0x10000000 ;  /* 0x1000000000077882 */ /* 0x000fe20000000000 */
[----:B------:R-:W-:Y:S01]  /*86f0*/  UIADD3 UR16, UR8, 0x20100, URZ ;  /* 0x0002010008107890 */ /* 0x000fe2000fffe03f */
[----:B------:R-:W-:Y:S01]  /*8700*/  ISETP.NE.AND P0, PT, R7, 0x2, PT ;  /* 0x000000020700780c */ /* 0x000fe20003f05270 */
[----:B------:R-:W-:-:S02]  /*8710*/  UIADD3 UR32, UR24, 0x100, URZ ;  /* 0x0000010018207890 */ /* 0x000fc4000fffe03f */
[----:B------:R-:W-:Y:S01]  /*8720*/  UIADD3 UR24, UR24, 0x8100, URZ ;  /* 0x0000810018187890 */ /* 0x000fe2000fffe03f */
[----:B------:R-:W-:Y:S01]  /*8730*/  SEL R14, RZ, 0x1, P0 ;  /* 0x00000001ff0e7807 */ /* 0x000fe20000000000 */
[----:B------:R-:W-:Y:S01]  /*8740*/  UIADD3 UR8, UR8, 0x22100, URZ ;  /* 0x0002210008087890 */ /* 0x000fe2000fffe03f */
[----:B------:R-:W-:Y:S01]  /*8750*/  SEL R7, R7, RZ, P0 ;  /* 0x000000ff07077207 */ /* 0x000fe20000000000 */
[----:B------:R-:W-:Y:S01]  /*8760*/  UMOV UR25, UR33 ;  /* 0x0000002100197c82 */ /* 0x000fe20008000000 */
[----:B------:R-:W-:Y:S01]  /*8770*/  UMOV UR28, UR36 ;  /* 0x00000024001c7c82 */ /* 0x000fe20008000000 */
[----:B------:R-:W-:Y:S01]  /*8780*/  UMOV UR27, UR35 ;  /* 0x00000023001b7c82 */ /* 0x000fe20008000000 */
[----:B------:R-:W-:Y:S01]  /*8790*/  UMOV UR17, UR33 ;  /* 0x0000002100117c82 */ /* 0x000fe20008000000 */
[----:B------:R-:W-:Y:S01]  /*87a0*/  UMOV UR18, UR34 ;  /* 0x0000002200127c82 */ /* 0x000fe20008000000 */
[----:B------:R-:W-:Y:S01]  /*87b0*/  UMOV UR20, UR36 ;  /* 0x0000002400147c82 */ /* 0x000fe20008000000 */
[----:B------:R0:W-:Y:S01]  /*87c0*/  UTMALDG.3D.MULTICAST [UR32], [UR4], UR30, desc[UR6] ;  /* 0x00000620040073b4 */ /* 0x0001e2000801181e */
[----:B------:R-:W-:Y:S01]  /*87d0*/  UMOV UR9, UR33 ;  /* 0x0000002100097c82 */ /* 0x000fe20008000000 */
[----:B------:R-:W-:Y:S01]  /*87e0*/  UMOV UR11, UR19 ;  /* 0x00000013000b7c82 */ /* 0x000fe20008000000 */
[----:B------:R-:W-:Y:S01]  /*87f0*/  UMOV UR12, UR36 ;  /* 0x00000024000c7c82 */ /* 0x000fe20008000000 */
[----:B------:R-:W-:Y:S01]  /*8800*/  UMOV UR10, UR26 ;  /* 0x0000001a000a7c82 */ /* 0x000fe20008000000 */
[----:B------:R-:W-:Y:S01]  /*8810*/  LOP3.LUT R5, R5, R14, RZ, 0x3c, !PT ;  /* 0x0000000e05057212 */ /* 0x000fe200078e3cff */
[----:B------:R0:W-:Y:S01]  /*8820*/  UTMALDG.3D.MULTICAST [UR24], [UR4], UR30, desc[UR6] ;  /* 0x00000618040073b4 */ /* 0x0001e2000801181e */
[----:B------:R0:W-:Y:S01]  /*8830*/  UTMALDG.3D.MULTICAST [UR16], [UR44], UR37, desc[UR6] ;  /* 0x000006102c0073b4 */ /* 0x0001e20008011825 */
[----:B------:R0:W-:Y:S02]  /*8840*/  UTMALDG.3D.MULTICAST [UR8], [UR44], UR37, desc[UR6] ;  /* 0x000006082c0073b4 */ /* 0x0001e40008011825 */
[----:B0-----:R-:W-:Y:S05]  /*8850*/  @P1 BRA `(.L_x_170) ;  /* 0xfffffffc00081947 */ /* 0x001fea000383ffff */
.L_x_167:
[----:B------:R-:W-:Y:S05]  /*8860*/  BSYNC B1 ;  /* 0x0000000000017941 */ /* 0x000fea0003800000 */
.L_x_166:
[----:B------:R-:W-:Y:S01]  /*8870*/  LOP3.LUT P1, RZ, R3, 0xff, RZ, 0xc0, !PT ;  /* 0x000000ff03ff7812 */ /* 0x000fe2000782c0ff */
[----:B------:R-:W-:Y:S01]  /*8880*/  IMAD.IADD R9, R8, 0x1, R9 ;  /* 0x0000000108097824 */ /* 0x000fe200078e0209 */
[----:B------:R-:W-:Y:S01]  /*8890*/  IADD3 R16, P2, R16, UR38, RZ ;  /* 0x0000002610107c10 */ /* 0x000fe2000ff5e0ff */
[----:B------:R-:W-:Y:S01]  /*88a0*/  ULDC.64 UR4, c[0x0][0x650] ;  /* 0x0001940000047ab9 */ /* 0x000fe20000000a00 */
[----:B------:R-:W-:Y:S01]  /*88b0*/  BSSY B1, `(.L_x_171) ;  /* 0x000006c000017945 */ /* 0x000fe20003800000 */
[----:B------:R-:W-:Y:S01]  /*88c0*/  IMAD.MOV.U32 R19, RZ, RZ, -0x1 ;  /* 0xffffffffff137424 */ /* 0x000fe200078e00ff */
[----:B------:R-:W-:Y:S01]  /*88d0*/  SHF.R.U32.HI R3, RZ, 0x1, R9 ;  /* 0x00000001ff037819 */ /* 0x000fe20000011609 */
[----:B------:R-:W-:Y:S01]  /*88e0*/  IMAD.MOV.U32 R13, RZ, RZ, -0x1 ;  /* 0xffffffffff0d7424 */ /* 0x000fe200078e00ff */
[----:B------:R-:W-:Y:S01]  /*88f0*/  ISETP.GT.U32.AND P0, PT, R9, 0x1, PT ;  /* 0x000000010900780c */ /* 0x000fe20003f04070 */
[----:B------:R-:W-:Y:S01]  /*8900*/  IMAD.MOV.U32 R6, RZ, RZ, -0x1 ;  /* 0xffffffffff067424 */ /* 0x000fe200078e00ff */
[----:B------:R-:W-:-:S02]  /*8910*/  LOP3.LUT R3, R3, 0x1, RZ, 0xc0, !PT ;  /* 0x0000000103037812 */ /* 0x000fc400078ec0ff */
[----:B------:R-:W-:Y:S01]  /*8920*/  ISETP.LT.U32.AND P0, PT, R8, 0x2, P0 ;  /* 0x000000020800780c */ /* 0x000fe20000701070 */
[----:B------:R-:W0:Y:S01]  /*8930*/  @P1 S2R R5, SR_CgaCtaId ;  /* 0x0000000000051919 */ /* 0x000e220000008800 */
[----:B------:R-:W-:Y:S02]  /*8940*/  @P1 MOV R4, 0x400 ;  /* 0x0000040000041802 */ /* 0x000fe40000000f00 */
[----:B------:R-:W-:Y:S02]  /*8950*/  IADD3.X R17, R17, UR41, RZ, P2, !PT ;  /* 0x0000002911117c10 */ /* 0x000fe400097fe4ff */
[----:B------:R-:W-:Y:S02]  /*8960*/  ISETP.GE.U32.AND P2, PT, R16, UR4, PT ;  /* 0x0000000410007c0c */ /* 0x000fe4000bf46070 */
[----:B------:R-:W-:Y:S02]  /*8970*/  LOP3.LUT R9, R9, 0x1, RZ, 0xc0, !PT ;  /* 0x0000000109097812 */ /* 0x000fe400078ec0ff */
[----:B0-----:R-:W-:-:S04]  /*8980*/  @P1 LEA R4, R5, R4, 0x18 ;  /* 0x0000000405041211 */ /* 0x001fc800078ec0ff */
[----:B------:R0:W-:Y:S01]  /*8990*/  @P1 SYNCS.ARRIVE.TRANS64.A1T0 RZ, [R4+URZ+0x38], RZ ;  /* 0x000038ff04ff19a7 */ /* 0x0001e2000810003f */
[----:B------:R-:W-:Y:S02]  /*89a0*/  ISETP.NE.U32.AND P1, PT, R3, 0x1, PT ;  /* 0x000000010300780c */ /* 0x000fe40003f25070 */
[----:B------:R-:W-:Y:S02]  /*89b0*/  SEL R3, RZ, 0x1, !P0 ;  /* 0x00000001ff037807 */ /* 0x000fe40004000000 */
[----:B------:R-:W-:Y:S02]  /*89c0*/  ISETP.GE.U32.AND.EX P0, PT, R17, UR5, PT, P2 ;  /* 0x0000000511007c0c */ /* 0x000fe4000bf06120 */
[----:B------:R-:W-:-:S04]  /*89d0*/  ISETP.GT.U32.AND P1, PT, R8, 0x1, !P1 ;  /* 0x000000010800780c */ /* 0x000fc80004f24070 */
[----:B0-----:R-:W-:-:S04]  /*89e0*/  SEL R4, RZ, 0x1, !P1 ;  /* 0x00000001ff047807 */ /* 0x001fc80004800000 */
[--C-:B------:R-:W-:Y:S02]  /*89f0*/  LOP3.LUT R10, R4, R10, R3.reuse, 0x96, !PT ;  /* 0x0000000a040a7212 */ /* 0x100fe400078e9603 */
[----:B------:R-:W-:Y:S02]  /*8a00*/  PRMT R4, RZ, 0x7610, R4 ;  /* 0x00007610ff047816 */ /* 0x000fe40000000004 */
[----:B------:R-:W-:Y:S01]  /*8a10*/  PRMT R3, RZ, 0x7610, R3 ;  /* 0x00007610ff037816 */ /* 0x000fe20000000003 */
[----:B------:R-:W-:Y:S06]  /*8a20*/  @P0 BRA `(.L_x_172) ;  /* 0x0000000400500947 */ /* 0x000fec0003800000 */
[----:B------:R-:W0:Y:S01]  /*8a30*/  S2R R15, SR_CTAID.X ;  /* 0x00000000000f7919 */ /* 0x000e220000002500 */
[----:B------:R-:W-:Y:S01]  /*8a40*/  ULDC.64 UR4, c[0x0][0x628] ;  /* 0x00018a0000047ab9 */ /* 0x000fe20000000a00 */
[----:B------:R-:W1:Y:S01]  /*8a50*/  LDC R20, c[0x0][0x144] ;  /* 0x00005100ff147b82 */ /* 0x000e620000000800 */
[----:B------:R-:W-:Y:S01]  /*8a60*/  ISETP.NE.U32.AND P0, PT, RZ, UR4, PT ;  /* 0x00000004ff007c0c */ /* 0x000fe2000bf05070 */
[----:B------:R-:W2:Y:S01]  /*8a70*/  S2R R13, SR_CTAID.Y ;  /* 0x00000000000d7919 */ /* 0x000ea20000002600 */
[----:B------:R-:W-:Y:S01]  /*8a80*/  ULDC UR6, c[0x0][0x150] ;  /* 0x0000540000067ab9 */ /* 0x000fe20000000800 */
[----:B------:R-:W-:Y:S01]  /*8a90*/  ULDC UR7, c[0x0][0x630] ;  /* 0x00018c0000077ab9 */ /* 0x000fe20000000800 */
[----:B------:R-:W-:Y:S01]  /*8aa0*/  ISETP.NE.AND.EX P0, PT, RZ, UR5, PT, P0 ;  /* 0x00000005ff007c0c */ /* 0x000fe2000bf05300 */
[----:B------:R-:W-:Y:S01]  /*8ab0*/  IMAD.MOV.U32 R4, RZ, RZ, R16 ;  /* 0x000000ffff047224 */ /* 0x000fe200078e0010 */
[----:B0-----:R-:W-:-:S05]  /*8ac0*/  I2FP.F32.U32 R5, R15 ;  /* 0x0000000f00057245 */ /* 0x001fca0000201000 */
[----:B------:R-:W-:Y:S01]  /*8ad0*/  FMUL R21, R5, UR6 ;  /* 0x0000000605157c20 */ /* 0x000fe20008400000 */
[----:B------:R-:W-:-:S05]  /*8ae0*/  IMAD.MOV.U32 R5, RZ, RZ, R17 ;  /* 0x000000ffff057224 */ /* 0x000fca00078e0011 */
[----:B--2---:R-:W-:Y:S05]  /*8af0*/  @!P0 BRA `(.L_x_173) ;  /* 0x0000000000288947 */ /* 0x004fea0003800000 */
[----:B------:R-:W-:Y:S02]  /*8b00*/  ULDC UR6, c[0x0][0x634] ;  /* 0x00018d0000067ab9 */ /* 0x000fe40000000800 */
[----:B------:R-:W-:-:S05]  /*8b10*/  IADD3 R5, P0, R16, UR6, RZ ;  /* 0x0000000610057c10 */ /* 0x000fca000ff1e0ff */
[----:B------:R-:W-:-:S04]  /*8b20*/  IMAD.X R19, RZ, RZ, R17, P0 ;  /* 0x000000ffff137224 */ /* 0x000fc800000e0611 */
[----:B------:R-:W-:-:S04]  /*8b30*/  IMAD.WIDE.U32 R6, R19, UR4, RZ ;  /* 0x0000000413067c25 */ /* 0x000fc8000f8e00ff */
[----:B------:R-:W-:-:S04]  /*8b40*/  IMAD.WIDE.U32 R6, P0, R5, UR5, R6 ;  /* 0x0000000505067c25 */ /* 0x000fc8000f800006 */
[----:B------:R-:W-:-:S04]  /*8b50*/  IMAD.WIDE.U32 R4, R5, UR4, RZ ;  /* 0x0000000405047c25 */ /* 0x000fc8000f8e00ff */
[----:B------:R-:W-:Y:S01]  /*8b60*/  IMAD.MOV.U32 R4, RZ, RZ, R7 ;  /* 0x000000ffff047224 */ /* 0x000fe200078e0007 */
[----:B------:R-:W-:Y:S01]  /*8b70*/  IADD3 RZ, P1, R5, R6, RZ ;  /* 0x0000000605ff7210 */ /* 0x000fe20007f3e0ff */
[----:B------:R-:W-:-:S04]  /*8b80*/  IMAD.X R5, RZ, RZ, RZ, P0 ;  /* 0x000000ffff057224 */ /* 0x000fc800000e06ff */
[----:B------:R-:W-:-:S08]  /*8b90*/  IMAD.WIDE.U32.X R4, R19, UR5, R4, P1 ;  /* 0x0000000513047c25 */ /* 0x000fd000088e0404 */
.L_x_173:
[--C-:B------:R-:W-:Y:S01]  /*8ba0*/  SHF.R.U64 R14, R4, UR7, R5.reuse ;  /* 0x00000007040e7c19 */ /* 0x100fe20008001205 */
[----:B------:R-:W0:Y:S01]  /*8bb0*/  F2I.U32.TRUNC.NTZ R21, R21 ;  /* 0x0000001500157305 */ /* 0x000e22000020f000 */
[----:B------:R-:W-:Y:S01]  /*8bc0*/  SHF.R.U32.HI R4, RZ, UR7, R5 ;  /* 0x00000007ff047c19 */ /* 0x000fe20008011605 */
[----:B------:R-:W-:Y:S01]  /*8bd0*/  ULDC.64 UR4, c[0x0][0x620] ;  /* 0x0001880000047ab9 */ /* 0x000fe20000000a00 */
[----:B------:R-:W-:Y:S01]  /*8be0*/  IADD3 R7, P0, RZ, -R14, RZ ;  /* 0x8000000eff077210 */ /* 0x000fe20007f1e0ff */
[----:B------:R-:W-:Y:S01]  /*8bf0*/  ULDC.64 UR6, c[0x0][0x640] ;  /* 0x0001900000067ab9 */ /* 0x000fe20000000a00 */
[----:B------:R-:W2:Y:S03]  /*8c00*/  LDC R22, c[0x0][0x148] ;  /* 0x00005200ff167b82 */ /* 0x000ea60000000800 */
[----:B------:R-:W-:Y:S01]  /*8c10*/  IMAD.X R4, RZ, RZ, ~R4, P0 ;  /* 0x000000ffff047224 */ /* 0x000fe200000e0e04 */
[----:B------:R-:W-:-:S03]  /*8c20*/  ISETP.NE.U32.AND P0, PT, RZ, UR6, PT ;  /* 0x00000006ff007c0c */ /* 0x000fc6000bf05070 */
[----:B------:R-:W-:Y:S01]  /*8c30*/  IMAD R6, R4, UR4, RZ ;  /* 0x0000000404067c24 */ /* 0x000fe2000f8e02ff */
[----:B------:R-:W-:Y:S01]  /*8c40*/  ISETP.NE.AND.EX P0, PT, RZ, UR7, PT, P0 ;  /* 0x00000007ff007c0c */ /* 0x000fe2000bf05300 */
[----:B------:R-:W-:Y:S01]  /*8c50*/  IMAD.WIDE.U32 R4, R7, UR4, R16 ;  /* 0x0000000407047c25 */ /* 0x000fe2000f8e0010 */
[----:B------:R-:W-:-:S03]  /*8c60*/  ULDC UR4, c[0x0][0x618] ;  /* 0x0001860000047ab9 */ /* 0x000fc60000000800 */
[----:B------:R-:W-:Y:S01]  /*8c70*/  IMAD R7, R7, UR5, R6 ;  /* 0x0000000507077c24 */ /* 0x000fe2000f8e0206 */
[----:B------:R-:W-:Y:S01]  /*8c80*/  ULDC UR5, c[0x0][0x154] ;  /* 0x0000550000057ab9 */ /* 0x000fe20000000800 */
[----:B0-----:R-:W-:Y:S02]  /*8c90*/  IMAD.MOV R6, RZ, RZ, -R21 ;  /* 0x000000ffff067224 */ /* 0x001fe400078e0a15 */
[----:B------:R-:W-:Y:S02]  /*8ca0*/  IMAD.IADD R5, R5, 0x1, R7 ;  /* 0x0000000105057824 */ /* 0x000fe400078e0207 */
[----:B-1----:R-:W-:Y:S01]  /*8cb0*/  IMAD R15, R20, R6, R15 ;  /* 0x00000006140f7224 */ /* 0x002fe200078e020f */
[----:B------:R-:W-:Y:S02]  /*8cc0*/  I2FP.F32.U32 R6, R13 ;  /* 0x0000000d00067245 */ /* 0x000fe40000201000 */
[--C-:B------:R-:W-:Y:S02]  /*8cd0*/  SHF.R.U64 R19, R4, UR4, R5.reuse ;  /* 0x0000000404137c19 */ /* 0x100fe40008001205 */
[----:B------:R-:W-:Y:S01]  /*8ce0*/  SHF.R.U32.HI R4, RZ, UR4, R5 ;  /* 0x00000004ff047c19 */ /* 0x000fe20008011605 */
[----:B------:R-:W-:Y:S01]  /*8cf0*/  FMUL R6, R6, UR5 ;  /* 0x0000000506067c20 */ /* 0x000fe20008400000 */
[----:B------:R-:W-:-:S02]  /*8d00*/  ULDC UR4, c[0x0][0x608] ;  /* 0x0001820000047ab9 */ /* 0x000fc40000000800 */
[--C-:B------:R-:W-:Y:S01]  /*8d10*/  SHF.R.U64 R21, R19, UR4, R4.reuse ;  /* 0x0000000413157c19 */ /* 0x100fe20008001204 */
[----:B------:R0:W1:Y:S01]  /*8d20*/  F2I.U32.TRUNC.NTZ R24, R6 ;  /* 0x0000000600187305 */ /* 0x000062000020f000 */
[----:B------:R-:W-:Y:S01]  /*8d30*/  SHF.R.U32.HI R4, RZ, UR4, R4 ;  /* 0x00000004ff047c19 */ /* 0x000fe20008011604 */
[----:B------:R-:W-:-:S03]  /*8d40*/  ULDC UR4, c[0x0][0x658] ;  /* 0x0001960000047ab9 */ /* 0x000fc60000000800 */
[--C-:B------:R-:W-:Y:S02]  /*8d50*/  SHF.R.U64 R20, R21, UR4, R4.reuse ;  /* 0x0000000415147c19 */ /* 0x100fe40008001204 */
[----:B------:R-:W-:-:S03]  /*8d60*/  SHF.R.U32.HI R23, RZ, UR4, R4 ;  /* 0x00000004ff177c19 */ /* 0x000fc60008011604 */
[----:B------:R-:W-:Y:S02]  /*8d70*/  IMAD.MOV.U32 R4, RZ, RZ, R20 ;  /* 0x000000ffff047224 */ /* 0x000fe400078e0014 */
[----:B------:R-:W-:Y:S01]  /*8d80*/  IMAD.MOV.U32 R5, RZ, RZ, R23 ;  /* 0x000000ffff057224 */ /* 0x000fe200078e0017 */
[----:B0-----:R-:W-:Y:S06]  /*8d90*/  @!P0 BRA `(.L_x_174) ;  /* 0x0000000000288947 */ /* 0x001fec0003800000 */
        /* <DEDUP_REMOVED lines=10> */
.L_x_174:
[----:B------:R-:W-:Y:S01]  /*8e40*/  ISETP.NE.AND P0, PT, R2, 0x1, PT ;  /* 0x000000010200780c */ /* 0x000fe20003f05270 */
[----:B------:R-:W-:Y:S01]  /*8e50*/  ULDC UR4, c[0x0][0x648] ;  /* 0x0001920000047ab9 */ /* 0x000fe20000000800 */
[----:B------:R-:W-:Y:S01]  /*8e60*/  LOP3.LUT R21, R21, UR22, RZ, 0xc0, !PT ;  /* 0x0000001615157c12 */ /* 0x000fe2000f8ec0ff */
[----:B-1----:R-:W-:Y:S01]  /*8e70*/  IMAD.MOV R24, RZ, RZ, -R24 ;  /* 0x000000ffff187224 */ /* 0x002fe200078e0a18 */
[----:B------:R-:W-:Y:S01]  /*8e80*/  SHF.R.U64 R4, R4, UR4, R5 ;  /* 0x0000000404047c19 */ /* 0x000fe20008001205 */
[----:B------:R-:W-:Y:S01]  /*8e90*/  ULDC UR4, c[0x0][0x638] ;  /* 0x00018e0000047ab9 */ /* 0x000fe20000000800 */
[----:B------:R-:W-:Y:S01]  /*8ea0*/  LOP3.LUT R19, R19, UR13, RZ, 0xc0, !PT ;  /* 0x0000000d13137c12 */ /* 0x000fe2000f8ec0ff */
[----:B------:R-:W-:Y:S01]  /*8eb0*/  ULDC UR5, c[0x0][0x610] ;  /* 0x0001840000057ab9 */ /* 0x000fe20000000800 */
[----:B------:R-:W-:Y:S02]  /*8ec0*/  IMAD.MOV.U32 R6, RZ, RZ, R14 ;  /* 0x000000ffff067224 */ /* 0x000fe400078e000e */
[----:B------:R-:W-:-:S02]  /*8ed0*/  IMAD.MOV R5, RZ, RZ, -R4 ;  /* 0x000000ffff057224 */ /* 0x000fc400078e0a04 */
[----:B------:R-:W-:Y:S02]  /*8ee0*/  IMAD R4, R4, UR14, R21 ;  /* 0x0000000e04047c24 */ /* 0x000fe4000f8e0215 */
[----:B--2---:R-:W-:Y:S02]  /*8ef0*/  @P0 IMAD R15, R22, R24, R13 ;  /* 0x00000018160f0224 */ /* 0x004fe400078e020d */
[----:B------:R-:W-:Y:S01]  /*8f00*/  IMAD R20, R5, UR4, R20 ;  /* 0x0000000405147c24 */ /* 0x000fe2000f8e0214 */
[----:B------:R-:W-:Y:S01]  /*8f10*/  ULDC UR4, c[0x0][0x600] ;  /* 0x0001800000047ab9 */ /* 0x000fe20000000800 */
[----:B------:R-:W-:Y:S02]  /*8f20*/  IMAD R15, R4, UR5, R15 ;  /* 0x00000005040f7c24 */ /* 0x000fe4000f8e020f */
[----:B------:R-:W-:Y:S02]  /*8f30*/  IMAD R20, R20, UR4, R19 ;  /* 0x0000000414147c24 */ /* 0x000fe4000f8e0213 */
[----:B------:R-:W-:-:S03]  /*8f40*/  IMAD.MOV.U32 R4, RZ, RZ, 0x1 ;  /* 0x00000001ff047424 */ /* 0x000fc600078e00ff */
[----:B------:R-:W-:Y:S02]  /*8f50*/  SEL R13, R20, R15, !P0 ;  /* 0x0000000f140d7207 */ /* 0x000fe40004000000 */
[----:B------:R-:W-:-:S07]  /*8f60*/  SEL R19, R15, R20, !P0 ;  /* 0x000000140f137207 */ /* 0x000fce0004000000 */
.L_x_172:
[----:B------:R-:W-:Y:S05]  /*8f70*/  BSYNC B1 ;  /* 0x0000000000017941 */ /* 0x000fea0003800000 */
.L_x_171:
[----:B------:R-:W-:-:S13]  /*8f80*/  LOP3.LUT P0, RZ, R4, 0xff, RZ, 0xc0, !PT ;  /* 0x000000ff04ff7812 */ /* 0x000fda000780c0ff */
[----:B------:R-:W-:Y:S05]  /*8f90*/  @P0 BRA `(.L_x_175) ;  /* 0xfffffff400000947 */ /* 0x000fea000383ffff */
[----:B------:R-:W-:Y:S05]  /*8fa0*/  BSYNC B0 ;  /* 0x0000000000007941 */ /* 0x000fea0003800000 */
.L_x_164:
[----:B------:R-:W-:-:S03]  /*8fb0*/  UMOV UR4, 0xffffffff ;  /* 0xffffffff00047882 */ /* 0x000fc60000000000 */
[----:B------:R-:W-:Y:S05]  /*8fc0*/  BRA.DIV UR4, `(.L_x_176) ;  /* 0x0000000204cc7947 */ /* 0x000fea000b800000 */
[----:B------:R-:W-:-:S13]  /*8fd0*/  ELECT P6, URZ, PT ;  /* 0x00000000003f782f */ /* 0x000fda00038c0000 */
.L_x_188:
[----:B------:R-:W-:Y:S04]  /*8fe0*/  BSSY B0, `(.L_x_177) ;  /* 0x0000019000007945 */ /* 0x000fe80003800000 */
[----:B------:R-:W-:Y:S05]  /*8ff0*/  @!P6 BRA `(.L_x_178) ;  /* 0x00000000005ce947 */ /* 0x000fea0003800000 */
[----:B------:R-:W-:-:S04]  /*9000*/  LOP3.LUT R18, R18, 0x2, RZ, 0xfc, !PT ;  /* 0x0000000212127812 */ /* 0x000fc800078efcff */
[----:B------:R-:W-:-:S13]  /*9010*/  ISETP.NE.AND P0, PT, R18, 0x3, PT ;  /* 0x000000031200780c */ /* 0x000fda0003f05270 */
[----:B------:R-:W-:Y:S05]  /*9020*/  @!P0 BRA `(.L_x_179) ;  /* 0x0000000000048947 */ /* 0x000fea0003800000 */
[----:B------:R-:W-:Y:S01]  /*9030*/  BPT.TRAP 0x1 ;  /* 0x000000040000795c */ /* 0x000fe20000300000 */
.L_x_179:
[----:B------:R-:W0:Y:S01]  /*9040*/  S2R R3, SR_CgaCtaId ;  /* 0x0000000000037919 */ /* 0x000e220000008800 */
[----:B------:R-:W-:Y:S02]  /*9050*/  MOV R0, 0x400 ;  /* 0x0000040000007802 */ /* 0x000fe40000000f00 */
[----:B------:R-:W-:Y:S02]  /*9060*/  SHF.L.U32 R2, R10, 0x1f, RZ ;  /* 0x0000001f0a027819 */ /* 0x000fe400000006ff */
[----:B0-----:R-:W-:-:S05]  /*9070*/  LEA R0, R3, R0, 0x18 ;  /* 0x0000000003007211 */ /* 0x001fca00078ec0ff */
[----:B------:R-:W-:-:S04]  /*9080*/  VIADD R0, R0, 0x10 ;  /* 0x0000001000007836 */ /* 0x000fc80000000000 */
[C---:B------:R-:W-:Y:S02]  /*9090*/  IMAD R5, R9.reuse, 0x8, R0 ;  /* 0x0000000809057824 */ /* 0x040fe400078e0200 */
[----:B------:R-:W-:Y:S02]  /*90a0*/  VIADD R9, R9, 0x1 ;  /* 0x0000000109097836 */ /* 0x000fe40000000000 */
[----:B------:R-:W0:Y:S03]  /*90b0*/  SYNCS.PHASECHK.TRANS64.TRYWAIT P0, [R5+URZ], R2 ;  /* 0x00000002050075a7 */ /* 0x000e26000800017f */
[----:B------:R-:W-:-:S04]  /*90c0*/  ISETP.NE.AND P1, PT, R9, 0x2, PT ;  /* 0x000000020900780c */ /* 0x000fc80003f25270 */
[----:B------:R-:W-:Y:S02]  /*90d0*/  SEL R3, RZ, 0x1, P1 ;  /* 0x00000001ff037807 */ /* 0x000fe40000800000 */
[----:B------:R-:W-:Y:S02]  /*90e0*/  SEL R9, R9, RZ, P1 ;  /* 0x000000ff09097207 */ /* 0x000fe40000800000 */
[----:B------:R-:W-:Y:S01]  /*90f0*/  LOP3.LUT R3, R10, R3, RZ, 0x3c, !PT ;  /* 0x000000030a037212 */ /* 0x000fe200078e3cff */
[----:B0-----:R-:W-:Y:S06]  /*9100*/  @!P0 BRA `(.L_x_180) ;  /* 0x00000000009c8947 */ /* 0x001fec0003800000 */
.L_x_189:
[----:B------:R-:W-:Y:S01]  /*9110*/  IMAD R9, R9, 0x8, R0 ;  /* 0x0000000809097824 */ /* 0x000fe200078e0200 */
[----:B------:R-:W-:-:S07]  /*9120*/  SHF.L.U32 R0, R3, 0x1f, RZ ;  /* 0x0000001f03007819 */ /* 0x000fce00000006ff */
.L_x_181:
[----:B-1----:R1:W2:Y:S02]  /*9130*/  SYNCS.PHASECHK.TRANS64.TRYWAIT P0, [R9+URZ], R0 ;  /* 0x00000000090075a7 */ /* 0x0022a4000800017f */
[----:B--2---:R-:W-:Y:S05]  /*9140*/  @!P0 NANOSLEEP.SYNCS 0x989680 ;  /* 0x009896800000895d */ /* 0x004fea0003900000 */
[----:B------:R-:W2:Y:S02]  /*9150*/  @!P0 SYNCS.PHASECHK.TRANS64 P0, [R9+URZ], R0 ;  /* 0x00000000090085a7 */ /* 0x000ea4000800007f */
[----:B--2---:R-:W-:Y:S05]  /*9160*/  @!P0 BRA `(.L_x_181) ;  /* 0xfffffffc00f08947 */ /* 0x004fea000383ffff */
.L_x_178:
[----:B------:R-:W-:Y:S05]  /*9170*/  BSYNC B0 ;  /* 0x0000000000007941 */ /* 0x000fea0003800000 */
.L_x_177:
[----:B------:R-:W-:Y:S05]  /*9180*/  EXIT ;  /* 0x000000000000794d */ /* 0x000fea0003800000 */
.L_x_21:
[----:B-1----:R1:W2:Y:S02]  /*9190*/  SYNCS.PHASECHK.TRANS64.TRYWAIT P1, [R3+URZ], R0 ;  /* 0x00000000030075a7 */ /* 0x0022a4000802017f */
[----:B--2---:R-:W-:Y:S05]  /*91a0*/  @!P1 NANOSLEEP.SYNCS 0x989680 ;  /* 0x009896800000995d */ /* 0x004fea0003900000 */
[----:B------:R-:W2:Y:S02]  /*91b0*/  @!P1 SYNCS.PHASECHK.TRANS64 P1, [R3+URZ], R0 ;  /* 0x00000000030095a7 */ /* 0x000ea4000802007f */
[----:B--2---:R-:W-:Y:S05]  /*91c0*/  @!P1 BRA `(.L_x_21) ;  /* 0xfffffffc00f09947 */ /* 0x004fea000383ffff */
[----:B------:R-:W-:Y:S05]  /*91d0*/  BRA `(.L_x_20) ;  /* 0xffffff8400747947 */ /* 0x000fea000383ffff */
.L_x_26:
[----:B-1----:R1:W2:Y:S02]  /*91e0*/  SYNCS.PHASECHK.TRANS64.TRYWAIT P1, [R5+URZ], R4 ;  /* 0x00000004050075a7 */ /* 0x0022a4000802017f */
[----:B--2---:R-:W-:Y:S05]  /*91f0*/  @!P1 NANOSLEEP.SYNCS 0x989680 ;  /* 0x009896800000995d */ /* 0x004fea0003900000 */
[----:B------:R-:W2:Y:S02]  /*9200*/  @!P1 SYNCS.PHASECHK.TRANS64 P1, [R5+URZ], R4 ;  /* 0x00000004050095a7 */ /* 0x000ea4000802007f */
[----:B--2---:R-:W-:Y:S05]  /*9210*/  @!P1 BRA `(.L_x_26) ;  /* 0xfffffffc00f09947 */ /* 0x004fea000383ffff */
[----:B------:R-:W-:Y:S05]  /*9220*/  BRA `(.L_x_25) ;  /* 0xffffff8c00847947 */ /* 0x000fea000383ffff */
.L_x_165:
[----:B------:R-:W-:Y:S01]  /*9230*/  BSSY B1, `(.L_x_182) ;  /* 0x0000006000017945 */ /* 0x000fe20003800000 */
[----:B------:R-:W-:-:S07]  /*9240*/  IMAD.MOV.U32 R15, RZ, RZ, -0x1 ;  /* 0xffffffffff0f7424 */ /* 0x000fce00078e00ff */
[----:B------:R-:W-:Y:S05]  /*9250*/  WARPSYNC.COLLECTIVE R15, `(.L_x_183) ;  /* 0x000000000f0c7348 */ /* 0x000fea0003c00000 */
[----:B------:R-:W-:Y:S02]  /*9260*/  ELECT P6, UR62, PT ;  /* 0x00000000003e782f */ /* 0x000fe400038c0000 */
[----:B------:R-:W-:Y:S01]  /*9270*/  MOV R14, UR62 ;  /* 0x0000003e000e7c02 */ /* 0x000fe20008000f00 */
[----:B------:R-:W-:Y:S10]  /*9280*/  ENDCOLLECTIVE ;  /* 0x000000000000791b */ /* 0x000ff40003800000 */
.L_x_183:
[----:B------:R-:W-:Y:S05]  /*9290*/  BSYNC B1 ;  /* 0x0000000000017941 */ /* 0x000fea0003800000 */
.L_x_182:
[----:B------:R-:W-:Y:S05]  /*92a0*/  BRA `(.L_x_184) ;  /* 0xfffffff000487947 */ /* 0x000fea000383ffff */
.L_x_168:
[----:B-1----:R1:W2:Y:S02]  /*92b0*/  SYNCS.PHASECHK.TRANS64.TRYWAIT P0, [R20+URZ+0x10], R13 ;  /* 0x0000100d140075a7 */ /* 0x0022a4000800017f */
[----:B--2---:R-:W-:Y:S05]  /*92c0*/  @!P0 NANOSLEEP.SYNCS 0x989680 ;  /* 0x009896800000895d */ /* 0x004fea0003900000 */
[----:B------:R-:W2:Y:S02]  /*92d0*/  @!P0 SYNCS.PHASECHK.TRANS64 P0, [R20+URZ+0x10], R13 ;  /* 0x0000100d140085a7 */ /* 0x000ea4000800007f */
[----:B--2---:R-:W-:Y:S05]  /*92e0*/  @!P0 BRA `(.L_x_168) ;  /* 0xfffffffc00f08947 */ /* 0x004fea000383ffff */
[----:B------:R-:W-:Y:S05]  /*92f0*/  BRA `(.L_x_185) ;  /* 0xfffffff000847947 */ /* 0x000fea000383ffff */
.L_x_176:
[----:B------:R-:W-:Y:S01]  /*9300*/  BSSY B0, `(.L_x_186) ;  /* 0x0000006000007945 */ /* 0x000fe20003800000 */
[----:B------:R-:W-:-:S07]  /*9310*/  IMAD.MOV.U32 R15, RZ, RZ, -0x1 ;  /* 0xffffffffff0f7424 */ /* 0x000fce00078e00ff */
[----:B------:R-:W-:Y:S05]  /*9320*/  WARPSYNC.COLLECTIVE R15, `(.L_x_187) ;  /* 0x000000000f0c7348 */ /* 0x000fea0003c00000 */
[----:B------:R-:W-:Y:S02]  /*9330*/  ELECT P6, UR62, PT ;  /* 0x00000000003e782f */ /* 0x000fe400038c0000 */
[----:B------:R-:W-:Y:S01]  /*9340*/  MOV R14, UR62 ;  /* 0x0000003e000e7c02 */ /* 0x000fe20008000f00 */
[----:B------:R-:W-:Y:S10]  /*9350*/  ENDCOLLECTIVE ;  /* 0x000000000000791b */ /* 0x000ff40003800000 */
.L_x_187:
[----:B------:R-:W-:Y:S05]  /*9360*/  BSYNC B0 ;  /* 0x0000000000007941 */ /* 0x000fea0003800000 */
.L_x_186:
[----:B------:R-:W-:Y:S05]  /*9370*/  BRA `(.L_x_188) ;  /* 0xfffffffc00187947 */ /* 0x000fea000383ffff */
.L_x_180:
[----:B0-----:R0:W1:Y:S02]  /*9380*/  SYNCS.PHASECHK.TRANS64.TRYWAIT P0, [R5+URZ], R2 ;  /* 0x00000002050075a7 */ /* 0x001064000800017f */
[----:B-1----:R-:W-:Y:S05]  /*9390*/  @!P0 NANOSLEEP.SYNCS 0x989680 ;  /* 0x009896800000895d */ /* 0x002fea0003900000 */
[----:B------:R-:W1:Y:S02]  /*93a0*/  @!P0 SYNCS.PHASECHK.TRANS64 P0, [R5+URZ], R2 ;  /* 0x00000002050085a7 */ /* 0x000e64000800007f */
[----:B-1----:R-:W-:Y:S05]  /*93b0*/  @!P0 BRA `(.L_x_180) ;  /* 0xfffffffc00f08947 */ /* 0x002fea000383ffff */
[----:B------:R-:W-:Y:S05]  /*93c0*/  BRA `(.L_x_189) ;  /* 0xfffffffc00507947 */ /* 0x000fea000383ffff */
.L_x_190:
[----:B------:R-:W-:-:S00]  /*93d0*/  BRA `(.L_x_190) ;  /* 0xfffffffc00fc7947 */ /* 0x000fc0000383ffff */
[----:B------:R-:W-:-:S00]  /*93e0*/  NOP ;  /* 0x0000000000007918 */ /* 0x000fc00000000000 */
        /* <DEDUP_REMOVED lines=9> */
.L_x_191:


//--------------------- .nv.global.init           --------------------------
	.section	.nv.global.init,"aw",@progbits
.nv.global.init:
	.type		$str$22,@object
	.size		$str$22,($str$23 - $str$22)
$str$22:
        /*0000*/ 	.byte	0x6b, 0x5f, 0x74, 0x69, 0x6c, 0x65, 0x5f, 0x63, 0x6f, 0x75, 0x6e, 0x74, 0x20, 0x3e, 0x3d, 0x20
        /*0010*/ 	.byte	0x31, 0x00
	.type		$str$23,@object
	.size		$str$23,(__unnamed_1 - $str$23)
$str$23:
        /*0012*/ 	.byte	0x2f, 0x74, 0x6d, 0x70, 0x2f, 0x63, 0x75, 0x74, 0x6c, 0x61, 0x73, 0x73, 0x5f, 0x73, 0x77, 0x65
        /*0022*/ 	.byte	0x65, 0x70, 0x5f, 0x73, 0x72, 0x63, 0x2f, 0x69, 0x6e, 0x63, 0x6c, 0x75, 0x64, 0x65, 0x2f, 0x63
        /*0032*/ 	.byte	0x75, 0x74, 0x6c, 0x61, 0x73, 0x73, 0x2f, 0x67, 0x65, 0x6d, 0x6d, 0x2f, 0x63, 0x6f, 0x6c, 0x6c
        /*0042*/ 	.byte	0x65, 0x63, 0x74, 0x69, 0x76, 0x65, 0x2f, 0x73, 0x6d, 0x39, 0x30, 0x5f, 0x6d, 0x6d, 0x61, 0x5f
        /*0052*/ 	.byte	0x74, 0x6d, 0x61, 0x5f, 0x67, 0x6d, 0x6d, 0x61, 0x5f, 0x73, 0x73, 0x5f, 0x77, 0x61, 0x72, 0x70
        /*0062*/ 	.byte	0x73, 0x70, 0x65, 0x63, 0x69, 0x61, 0x6c, 0x69, 0x7a, 0x65, 0x64, 0x2e, 0x68, 0x70, 0x70, 0x00
	.type		__unnamed_1,@object
	.size		__unnamed_1,(.L_0 - __unnamed_1)
__unnamed_1:
        /*0072*/ 	.byte	0x76, 0x6f, 0x69, 0x64, 0x20, 0x63, 0x75, 0x74, 0x6c, 0x61, 0x73, 0x73, 0x3a, 0x3a, 0x67, 0x65
        /* <DEDUP_REMOVED lines=180> */
        /*0bc2*/ 	.byte	0x74, 0x65, 0x3a, 0x3a, 0x69, 0x64, 0x65, 0x6e, 0x74, 0x69, 0x74, 0x79, 0x5d, 0x00
.L_0:


//--------------------- .nv.shared._ZN7cutlass13device_kernelINS_4gemm6kernel13GemmUniversalIN4cute5tupleIJiiiiEEENS1_10collective13CollectiveMmaINS1_34MainloopSm90TmaGmmaWarpSpecializedILi2ENS5_IJNS4_1CILi2EEENSA_ILi4EEENSA_ILi1EEEEEENS1_35KernelTmaWarpSpecializedCooperativeEEENS5_IJNSA_ILi256EEENSA_ILi64EEENSA_ILi128EEEEEENS_6half_tENS5_IJlSD_lEEESL_SM_NS4_8TiledMMAINS4_8MMA_AtomIJNS4_4SM904GMMA25MMA_64x64x16_F32F16F16_SSILNSQ_5MajorE0ELSS_0ELNSQ_7ScaleInE1ELST_1EEEEEENS4_6LayoutINS5_IJSB_SD_SD_EEENS5_IJSD_NSA_ILi0EEESY_EEEEENS5_IJNS4_10UnderscoreES11_S11_EEEEENS4_23SM90_TMA_LOAD_MULTICASTENS4_14ComposedLayoutINS4_7SwizzleILi3ELi4ELi3EEENS4_18smem_ptr_flag_bitsILi16EEENSW_INS5_IJNSA_ILi8EEESI_EEENS5_IJSI_SD_EEEEEEEvNS4_8identityES14_S1E_vS1F_EENS_8epilogue10collective6detail29Sm90TmaWarpSpecializedAdapterINS1I_15DefaultEpilogueISL_SM_SM_NS1H_6thread17LinearCombinationISL_Li1EffLNS1M_9ScaleType4KindE0ELNS_15FloatRoundStyleE2ESL_EENS1_15EpilogueDefaultEEEEEvvEEEEvNT_6ParamsE --------------------------
	.section	.nv.shared._ZN7cutlass13device_kernelINS_4gemm6kernel13GemmUniversalIN4cute5tupleIJiiiiEEENS1_10collective13CollectiveMmaINS1_34MainloopSm90TmaGmmaWarpSpecializedILi2ENS5_IJNS4_1CILi2EEENSA_ILi4EEENSA_ILi1EEEEEENS1_35KernelTmaWarpSpecializedCooperativeEEENS5_IJNSA_ILi256EEENSA_ILi64EEENSA_ILi128EEEEEENS_6half_tENS5_IJlSD_lEEESL_SM_NS4_8TiledMMAINS4_8MMA_AtomIJNS4_4SM904GMMA25MMA_64x64x16_F32F16F16_SSILNSQ_5MajorE0ELSS_0ELNSQ_7ScaleInE1ELST_1EEEEEENS4_6LayoutINS5_IJSB_SD_SD_EEENS5_IJSD_NSA_ILi0EEESY_EEEEENS5_IJNS4_10UnderscoreES11_S11_EEEEENS4_23SM90_TMA_LOAD_MULTICASTENS4_14ComposedLayoutINS4_7SwizzleILi3ELi4ELi3EEENS4_18smem_ptr_flag_bitsILi16EEENSW_INS5_IJNSA_ILi8EEESI_EEENS5_IJSI_SD_EEEEEEEvNS4_8identityES14_S1E_vS1F_EENS_8epilogue10collective6detail29Sm90TmaWarpSpecializedAdapterINS1I_15DefaultEpilogueISL_SM_SM_NS1H_6thread17LinearCombinationISL_Li1EffLNS1M_9ScaleType4KindE0ELNS_15FloatRoundStyleE2ESL_EENS1_15EpilogueDefaultEEEEEvvEEEEvNT_6ParamsE,"aw",@nobits
	.sectionflags	@""
	.align	16
	.zero		1024


//--------------------- .nv.shared.reserved.0     --------------------------
	.section	.nv.shared.reserved.0,"aw",@nobits
	.weak		__nv_reservedSMEM_offset_0_alias
	.size		__nv_reservedSMEM_offset_0_alias, 0, 0
	.other		__nv_reservedSMEM_offset_0_alias,@"STO_CUDA_RESERVED_SHARED STV_DEFAULT"
__nv_reservedSMEM_offset_0_alias:
	.zero		0


//--------------------- .nv.global                --------------------------
	.section	.nv.global,"aw",@nobits
.nv.global:
	.type		_ZN40_INTERNAL_34490a11_4_k_cu_7785f7f0_158194cute1_E,@object
	.size		_ZN40_INTERNAL_34490a11_4_k_cu_7785f7f0_158194cute1_E,(_ZN40_INTERNAL_34490a11_4_k_cu_7785f7f0_158194cuda3std3__45__cpo6cbeginE - _ZN40_INTERNAL_34490a11_4_k_cu_7785f7f0_158194cute1_E)
_ZN40_INTERNAL_34490a11_4_k_cu_7785f7f0_158194cute1_E:
	.zero		1
	.type		_ZN40_INTERNAL_34490a11_4_k_cu_7785f7f0_158194cuda3std3__45__cpo6cbeginE,@object
	.size		_ZN40_INTERNAL_34490a11_4_k_cu_7785f7f0_158194cuda3std3__45__cpo6cbeginE,(_ZN40_INTERNAL_34490a11_4_k_cu_7785f7f0_158194cuda3std3__48in_placeE - _ZN40_INTERNAL_34490a11_4_k_cu_7785f7f0_158194cuda3std3__45__cpo6cbeginE)
_ZN40_INTERNAL_34490a11_4_k_cu_7785f7f0_158194cuda3std3__45__cpo6cbeginE:
	.zero		1
	.type		_ZN40_INTERNAL_34490a11_4_k_cu_7785f7f0_158194cuda3std3__48in_placeE,@object
	.size		_ZN40_INTERNAL_34490a11_4_k_cu_7785f7f0_158194cuda3std3__48in_placeE,(_ZN40_INTERNAL_34490a11_4_k_cu_7785f7f0_158194cuda3std6ranges3__45__cpo9iter_moveE - _ZN40_INTERNAL_34490a11_4_k_cu_7785f7f0_158194cuda3std3__48in_placeE)
_ZN40_INTERNAL_34490a11_4_k_cu_7785f7f0_158194cuda3std3__48in_placeE:
	.zero		1
	.type		_ZN40_INTERNAL_34490a11_4_k_cu_7785f7f0_158194cuda3std6ranges3__45__cpo9iter_moveE,@object
	.size		_ZN40_INTERNAL_34490a11_4_k_cu_7785f7f0_158194cuda3std6ranges3__45__cpo9iter_moveE,(_ZN40_INTERNAL_34490a11_4_k_cu_7785f7f0_158194cuda3std3__45__cpo5beginE - _ZN40_INTERNAL_34490a11_4_k_cu_7785f7f0_158194cuda3std6ranges3__45__cpo9iter_moveE)
_ZN40_INTERNAL_34490a11_4_k_cu_7785f7f0_158194cuda3std6ranges3__45__cpo9iter_moveE:
	.zero		1
	.type		_ZN40_INTERNAL_34490a11_4_k_cu_7785f7f0_158194cuda3std3__45__cpo5beginE,@object
	.size		_ZN40_INTERNAL_34490a11_4_k_cu_7785f7f0_158194cuda3std3__45__cpo5beginE,(_ZN40_INTERNAL_34490a11_4_k_cu_7785f7f0_158194cuda3std3__442_GLOBAL__N__34490a11_4_k_cu_7785f7f0_158196ignoreE - _ZN40_INTERNAL_34490a11_4_k_cu_7785f7f0_158194cuda3std3__45__cpo5beginE)
_ZN40_INTERNAL_34490a11_4_k_cu_7785f7f0_158194cuda3std3__45__cpo5beginE:
	.zero		1
	.type		_ZN40_INTERNAL_34490a11_4_k_cu_7785f7f0_158194cuda3std3__442_GLOBAL__N__34490a11_4_k_cu_7785f7f0_158196ignoreE,@object
	.size		_ZN40_INTERNAL_34490a11_4_k_cu_7785f7f0_158194cuda3std3__442_GLOBAL__N__34490a11_4_k_cu_7785f7f0_158196ignoreE,(_ZN40_INTERNAL_34490a11_4_k_cu_7785f7f0_158194cute7productE - _ZN40_INTERNAL_34490a11_4_k_cu_7785f7f0_158194cuda3std3__442_GLOBAL__N__34490a11_4_k_cu_7785f7f0_158196ignoreE)
_ZN40_INTERNAL_34490a11_4_k_cu_7785f7f0_158194cuda3std3__442_GLOBAL__N__34490a11_4_k_cu_7785f7f0_158196ignoreE:
	.zero		1
	.type		_ZN40_INTERNAL_34490a11_4_k_cu_7785f7f0_158194cute7productE,@object
	.size		_ZN40_INTERNAL_34490a11_4_k_cu_7785f7f0_158194cute7productE,(_ZN40_INTERNAL_34490a11_4_k_cu_7785f7f0_158194cuda3std3__45__cpo3endE - _ZN40_INTERNAL_34490a11_4_k_cu_7785f7f0_158194cute7productE)
_ZN40_INTERNAL_34490a11_4_k_cu_7785f7f0_158194cute7productE:
	.zero		1
	.type		_ZN40_INTERNAL_34490a11_4_k_cu_7785f7f0_158194cuda3std3__45__cpo3endE,@object
	.size		_ZN40_INTERNAL_34490a11_4_k_cu_7785f7f0_158194cuda3std3__45__cpo3endE,(_ZN40_INTERNAL_34490a11_4_k_cu_7785f7f0_158194cuda3std3__419piecewise_constructE - _ZN40_INTERNAL_34490a11_4_k_cu_7785f7f0_158194cuda3std3__45__cpo3endE)
_ZN40_INTERNAL_34490a11_4_k_cu_7785f7f0_158194cuda3std3__45__cpo3endE:
	.zero		1
	.type		_ZN40_INTERNAL_34490a11_4_k_cu_7785f7f0_158194cuda3std3__419piecewise_constructE,@object
	.size		_ZN40_INTERNAL_34490a11_4_k_cu_7785f7f0_158194cuda3std3__419piecewise_constructE,(_ZN40_INTERNAL_34490a11_4_k_cu_7785f7f0_158194cuda3std3__45__cpo4cendE - _ZN40_INTERNAL_34490a11_4_k_cu_7785f7f0_158194cuda3std3__419piecewise_constructE)
_ZN40_INTERNAL_34490a11_4_k_cu_7785f7f0_158194cuda3std3__419piecewise_constructE:
	.zero		1
	.type		_ZN40_INTERNAL_34490a11_4_k_cu_7785f7f0_158194cuda3std3__45__cpo4cendE,@object
	.size		_ZN40_INTERNAL_34490a11_4_k_cu_7785f7f0_158194cuda3std3__45__cpo4cendE,(_ZN40_INTERNAL_34490a11_4_k_cu_7785f7f0_158194cuda3std6ranges3__45__cpo4swapE - _ZN40_INTERNAL_34490a11_4_k_cu_7785f7f0_158194cuda3std3__45__cpo4cendE)
_ZN40_INTERNAL_34490a11_4_k_cu_7785f7f0_158194cuda3std3__45__cpo4cendE:
	.zero		1
	.type		_ZN40_INTERNAL_34490a11_4_k_cu_7785f7f0_158194cuda3std6ranges3__45__cpo4swapE,@object
	.size		_ZN40_INTERNAL_34490a11_4_k_cu_7785f7f0_158194cuda3std6ranges3__45__cpo4swapE,(.L_8 - _ZN40_INTERNAL_34490a11_4_k_cu_7785f7f0_158194cuda3std6ranges3__45__cpo4swapE)
_ZN40_INTERNAL_34490a11_4_k_cu_7785f7f0_158194cuda3std6ranges3__45__cpo4swapE:
	.zero		1
.L_8:


//--------------------- .nv.constant0._ZN7cutlass13device_kernelINS_4gemm6kernel13GemmUniversalIN4cute5tupleIJiiiiEEENS1_10collective13CollectiveMmaINS1_34MainloopSm90TmaGmmaWarpSpecializedILi2ENS5_IJNS4_1CILi2EEENSA_ILi4EEENSA_ILi1EEEEEENS1_35KernelTmaWarpSpecializedCooperativeEEENS5_IJNSA_ILi256EEENSA_ILi64EEENSA_ILi128EEEEEENS_6half_tENS5_IJlSD_lEEESL_SM_NS4_8TiledMMAINS4_8MMA_AtomIJNS4_4SM904GMMA25MMA_64x64x16_F32F16F16_SSILNSQ_5MajorE0ELSS_0ELNSQ_7ScaleInE1ELST_1EEEEEENS4_6LayoutINS5_IJSB_SD_SD_EEENS5_IJSD_NSA_ILi0EEESY_EEEEENS5_IJNS4_10UnderscoreES11_S11_EEEEENS4_23SM90_TMA_LOAD_MULTICASTENS4_14ComposedLayoutINS4_7SwizzleILi3ELi4ELi3EEENS4_18smem_ptr_flag_bitsILi16EEENSW_INS5_IJNSA_ILi8EEESI_EEENS5_IJSI_SD_EEEEEEEvNS4_8identityES14_S1E_vS1F_EENS_8epilogue10collective6detail29Sm90TmaWarpSpecializedAdapterINS1I_15DefaultEpilogueISL_SM_SM_NS1H_6thread17LinearCombinationISL_Li1EffLNS1M_9ScaleType4KindE0ELNS_15FloatRoundStyleE2ESL_EENS1_15EpilogueDefaultEEEEEvvEEEEvNT_6ParamsE --------------------------
	.section	.nv.constant0._ZN7cutlass13device_kernelINS_4gemm6kernel13GemmUniversalIN4cute5tupleIJiiiiEEENS1_10collective13CollectiveMmaINS1_34MainloopSm90TmaGmmaWarpSpecializedILi2ENS5_IJNS4_1CILi2EEENSA_ILi4EEENSA_ILi1EEEEEENS1_35KernelTmaWarpSpecializedCooperativeEEENS5_IJNSA_ILi256EEENSA_ILi64EEENSA_ILi128EEEEEENS_6half_tENS5_IJlSD_lEEESL_SM_NS4_8TiledMMAINS4_8MMA_AtomIJNS4_4SM904GMMA25MMA_64x64x16_F32F16F16_SSILNSQ_5MajorE0ELSS_0ELNSQ_7ScaleInE1ELST_1EEEEEENS4_6LayoutINS5_IJSB_SD_SD_EEENS5_IJSD_NSA_ILi0EEESY_EEEEENS5_IJNS4_10UnderscoreES11_S11_EEEEENS4_23SM90_TMA_LOAD_MULTICASTENS4_14ComposedLayoutINS4_7SwizzleILi3ELi4ELi3EEENS4_18smem_ptr_flag_bitsILi16EEENSW_INS5_IJNSA_ILi8EEESI_EEENS5_IJSI_SD_EEEEEEEvNS4_8identityES14_S1E_vS1F_EENS_8epilogue10collective6detail29Sm90TmaWarpSpecializedAdapterINS1I_15DefaultEpilogueISL_SM_SM_NS1H_6thread17LinearCombinationISL_Li1EffLNS1M_9ScaleType4KindE0ELNS_15FloatRoundStyleE2ESL_EENS1_15EpilogueDefaultEEEEEvvEEEEvNT_6ParamsE,"a",@progbits
	.sectionflags	@""
	.align	4
.nv.constant0._ZN7cutlass13device_kernelINS_4gemm6kernel13GemmUniversalIN4cute5tupleIJiiiiEEENS1_10collective13CollectiveMmaINS1_34MainloopSm90TmaGmmaWarpSpecializedILi2ENS5_IJNS4_1CILi2EEENSA_ILi4EEENSA_ILi1EEEEEENS1_35KernelTmaWarpSpecializedCooperativeEEENS5_IJNSA_ILi256EEENSA_ILi64EEENSA_ILi128EEEEEENS_6half_tENS5_IJlSD_lEEESL_SM_NS4_8TiledMMAINS4_8MMA_AtomIJNS4_4SM904GMMA25MMA_64x64x16_F32F16F16_SSILNSQ_5MajorE0ELSS_0ELNSQ_7ScaleInE1ELST_1EEEEEENS4_6LayoutINS5_IJSB_SD_SD_EEENS5_IJSD_NSA_ILi0EEESY_EEEEENS5_IJNS4_10UnderscoreES11_S11_EEEEENS4_23SM90_TMA_LOAD_MULTICASTENS4_14ComposedLayoutINS4_7SwizzleILi3ELi4ELi3EEENS4_18smem_ptr_flag_bitsILi16EEENSW_INS5_IJNSA_ILi8EEESI_EEENS5_IJSI_SD_EEEEEEEvNS4_8identityES14_S1E_vS1F_EENS_8epilogue10collective6detail29Sm90TmaWarpSpecializedAdapterINS1I_15DefaultEpilogueISL_SM_SM_NS1H_6thread17LinearCombinationISL_Li1EffLNS1M_9ScaleType4KindE0ELNS_15FloatRoundStyleE2ESL_EENS1_15EpilogueDefaultEEEEEvvEEEEvNT_6ParamsE:
	.zero		1664


//--------------------- SYMBOLS --------------------------

	.type		.nv.reservedSmem.offset0,@object
	.size		.nv.reservedSmem.offset0,0x4
	.type		__assertfail,@function
